//
// Generated by NVIDIA NVVM Compiler
//
// Compiler Build ID: CL-36424714
// Cuda compilation tools, release 13.0, V13.0.88
// Based on NVVM 20.0.0
//

.version 9.0
.target sm_100
.address_size 64

	// .globl	_Z10sum_level1PfiiS_
// _ZZ10sum_level0ILj128EEvPfiiS0_E8smem_val has been demoted
// _ZZ7getMin1ILj128EEvPfPiiS0_iiS0_S1_E8smem_val has been demoted
// _ZZ7getMin1ILj128EEvPfPiiS0_iiS0_S1_E8smem_idx has been demoted
// _ZZ6getMinILj128EEvPfPiiS0_S1_E8smem_val has been demoted
// _ZZ6getMinILj128EEvPfPiiS0_S1_E8smem_idx has been demoted

.visible .entry _Z10sum_level1PfiiS_(
	.param .u64 .ptr .align 1 _Z10sum_level1PfiiS__param_0,
	.param .u32 _Z10sum_level1PfiiS__param_1,
	.param .u32 _Z10sum_level1PfiiS__param_2,
	.param .u64 .ptr .align 1 _Z10sum_level1PfiiS__param_3
)
{
	.reg .pred 	%p<11>;
	.reg .b32 	%r<38>;
	.reg .b32 	%f<83>;
	.reg .b64 	%rd<43>;

	ld.param.u64 	%rd3, [_Z10sum_level1PfiiS__param_0];
	ld.param.u32 	%r23, [_Z10sum_level1PfiiS__param_1];
	ld.param.u32 	%r24, [_Z10sum_level1PfiiS__param_2];
	ld.param.u64 	%rd2, [_Z10sum_level1PfiiS__param_3];
	cvta.to.global.u64 	%rd1, %rd3;
	mov.u32 	%r25, %tid.x;
	mov.u32 	%r26, %ctaid.x;
	mov.u32 	%r27, %ntid.x;
	mad.lo.s32 	%r1, %r26, %r27, %r25;
	setp.ge.s32 	%p1, %r1, %r23;
	@%p1 bra 	$L__BB0_15;
	setp.lt.s32 	%p2, %r24, 1;
	mov.f32 	%f82, 0f00000000;
	@%p2 bra 	$L__BB0_14;
	and.b32  	%r2, %r24, 15;
	setp.lt.u32 	%p3, %r24, 16;
	mov.f32 	%f82, 0f00000000;
	mov.b32 	%r34, 0;
	@%p3 bra 	$L__BB0_5;
	and.b32  	%r34, %r24, 2147483632;
	neg.s32 	%r32, %r34;
	shl.b32 	%r5, %r23, 4;
	mov.f32 	%f82, 0f00000000;
	mul.wide.s32 	%rd6, %r23, 4;
	mov.u32 	%r31, %r1;
$L__BB0_4:
	.pragma "nounroll";
	mul.wide.s32 	%rd4, %r31, 4;
	add.s64 	%rd5, %rd1, %rd4;
	ld.global.f32 	%f18, [%rd5];
	add.f32 	%f19, %f82, %f18;
	add.s64 	%rd7, %rd5, %rd6;
	ld.global.f32 	%f20, [%rd7];
	add.f32 	%f21, %f19, %f20;
	add.s64 	%rd8, %rd7, %rd6;
	ld.global.f32 	%f22, [%rd8];
	add.f32 	%f23, %f21, %f22;
	add.s64 	%rd9, %rd8, %rd6;
	ld.global.f32 	%f24, [%rd9];
	add.f32 	%f25, %f23, %f24;
	add.s64 	%rd10, %rd9, %rd6;
	ld.global.f32 	%f26, [%rd10];
	add.f32 	%f27, %f25, %f26;
	add.s64 	%rd11, %rd10, %rd6;
	ld.global.f32 	%f28, [%rd11];
	add.f32 	%f29, %f27, %f28;
	add.s64 	%rd12, %rd11, %rd6;
	ld.global.f32 	%f30, [%rd12];
	add.f32 	%f31, %f29, %f30;
	add.s64 	%rd13, %rd12, %rd6;
	ld.global.f32 	%f32, [%rd13];
	add.f32 	%f33, %f31, %f32;
	add.s64 	%rd14, %rd13, %rd6;
	ld.global.f32 	%f34, [%rd14];
	add.f32 	%f35, %f33, %f34;
	add.s64 	%rd15, %rd14, %rd6;
	ld.global.f32 	%f36, [%rd15];
	add.f32 	%f37, %f35, %f36;
	add.s64 	%rd16, %rd15, %rd6;
	ld.global.f32 	%f38, [%rd16];
	add.f32 	%f39, %f37, %f38;
	add.s64 	%rd17, %rd16, %rd6;
	ld.global.f32 	%f40, [%rd17];
	add.f32 	%f41, %f39, %f40;
	add.s64 	%rd18, %rd17, %rd6;
	ld.global.f32 	%f42, [%rd18];
	add.f32 	%f43, %f41, %f42;
	add.s64 	%rd19, %rd18, %rd6;
	ld.global.f32 	%f44, [%rd19];
	add.f32 	%f45, %f43, %f44;
	add.s64 	%rd20, %rd19, %rd6;
	ld.global.f32 	%f46, [%rd20];
	add.f32 	%f47, %f45, %f46;
	add.s64 	%rd21, %rd20, %rd6;
	ld.global.f32 	%f48, [%rd21];
	add.f32 	%f82, %f47, %f48;
	add.s32 	%r32, %r32, 16;
	add.s32 	%r31, %r31, %r5;
	setp.ne.s32 	%p4, %r32, 0;
	@%p4 bra 	$L__BB0_4;
$L__BB0_5:
	setp.eq.s32 	%p5, %r2, 0;
	@%p5 bra 	$L__BB0_14;
	and.b32  	%r11, %r24, 7;
	setp.lt.u32 	%p6, %r2, 8;
	@%p6 bra 	$L__BB0_8;
	mad.lo.s32 	%r29, %r34, %r23, %r1;
	mul.wide.s32 	%rd22, %r29, 4;
	add.s64 	%rd23, %rd1, %rd22;
	ld.global.f32 	%f50, [%rd23];
	add.f32 	%f51, %f82, %f50;
	mul.wide.s32 	%rd24, %r23, 4;
	add.s64 	%rd25, %rd23, %rd24;
	ld.global.f32 	%f52, [%rd25];
	add.f32 	%f53, %f51, %f52;
	add.s64 	%rd26, %rd25, %rd24;
	ld.global.f32 	%f54, [%rd26];
	add.f32 	%f55, %f53, %f54;
	add.s64 	%rd27, %rd26, %rd24;
	ld.global.f32 	%f56, [%rd27];
	add.f32 	%f57, %f55, %f56;
	add.s64 	%rd28, %rd27, %rd24;
	ld.global.f32 	%f58, [%rd28];
	add.f32 	%f59, %f57, %f58;
	add.s64 	%rd29, %rd28, %rd24;
	ld.global.f32 	%f60, [%rd29];
	add.f32 	%f61, %f59, %f60;
	add.s64 	%rd30, %rd29, %rd24;
	ld.global.f32 	%f62, [%rd30];
	add.f32 	%f63, %f61, %f62;
	add.s64 	%rd31, %rd30, %rd24;
	ld.global.f32 	%f64, [%rd31];
	add.f32 	%f82, %f63, %f64;
	add.s32 	%r34, %r34, 8;
$L__BB0_8:
	setp.eq.s32 	%p7, %r11, 0;
	@%p7 bra 	$L__BB0_14;
	and.b32  	%r14, %r24, 3;
	setp.lt.u32 	%p8, %r11, 4;
	@%p8 bra 	$L__BB0_11;
	mad.lo.s32 	%r30, %r34, %r23, %r1;
	mul.wide.s32 	%rd32, %r30, 4;
	add.s64 	%rd33, %rd1, %rd32;
	ld.global.f32 	%f66, [%rd33];
	add.f32 	%f67, %f82, %f66;
	mul.wide.s32 	%rd34, %r23, 4;
	add.s64 	%rd35, %rd33, %rd34;
	ld.global.f32 	%f68, [%rd35];
	add.f32 	%f69, %f67, %f68;
	add.s64 	%rd36, %rd35, %rd34;
	ld.global.f32 	%f70, [%rd36];
	add.f32 	%f71, %f69, %f70;
	add.s64 	%rd37, %rd36, %rd34;
	ld.global.f32 	%f72, [%rd37];
	add.f32 	%f82, %f71, %f72;
	add.s32 	%r34, %r34, 4;
$L__BB0_11:
	setp.eq.s32 	%p9, %r14, 0;
	@%p9 bra 	$L__BB0_14;
	mad.lo.s32 	%r37, %r34, %r23, %r1;
	neg.s32 	%r36, %r14;
$L__BB0_13:
	.pragma "nounroll";
	mul.wide.s32 	%rd38, %r37, 4;
	add.s64 	%rd39, %rd1, %rd38;
	ld.global.f32 	%f73, [%rd39];
	add.f32 	%f82, %f82, %f73;
	add.s32 	%r37, %r37, %r23;
	add.s32 	%r36, %r36, 1;
	setp.ne.s32 	%p10, %r36, 0;
	@%p10 bra 	$L__BB0_13;
$L__BB0_14:
	cvta.to.global.u64 	%rd40, %rd2;
	mul.wide.s32 	%rd41, %r1, 4;
	add.s64 	%rd42, %rd40, %rd41;
	st.global.f32 	[%rd42], %f82;
$L__BB0_15:
	ret;

}
	// .globl	_Z6updatePfifii
.visible .entry _Z6updatePfifii(
	.param .u64 .ptr .align 1 _Z6updatePfifii_param_0,
	.param .u32 _Z6updatePfifii_param_1,
	.param .f32 _Z6updatePfifii_param_2,
	.param .u32 _Z6updatePfifii_param_3,
	.param .u32 _Z6updatePfifii_param_4
)
{
	.reg .pred 	%p<3>;
	.reg .b32 	%r<14>;
	.reg .b32 	%f<8>;
	.reg .b64 	%rd<11>;

	ld.param.u64 	%rd3, [_Z6updatePfifii_param_0];
	ld.param.u32 	%r2, [_Z6updatePfifii_param_1];
	ld.param.f32 	%f2, [_Z6updatePfifii_param_2];
	ld.param.u32 	%r3, [_Z6updatePfifii_param_3];
	ld.param.u32 	%r4, [_Z6updatePfifii_param_4];
	cvta.to.global.u64 	%rd1, %rd3;
	mov.u32 	%r5, %tid.x;
	mov.u32 	%r6, %ntid.x;
	mov.u32 	%r7, %ctaid.x;
	mad.lo.s32 	%r1, %r6, %r7, %r5;
	setp.ge.s32 	%p1, %r1, %r2;
	@%p1 bra 	$L__BB1_3;
	mad.lo.s32 	%r8, %r3, %r2, %r1;
	mul.wide.s32 	%rd4, %r8, 4;
	add.s64 	%rd2, %rd1, %rd4;
	ld.global.f32 	%f1, [%rd2];
	abs.f32 	%f3, %f1;
	setp.eq.f32 	%p2, %f3, 0f7F800000;
	@%p2 bra 	$L__BB1_3;
	mad.lo.s32 	%r9, %r4, %r2, %r1;
	mul.wide.s32 	%rd5, %r9, 4;
	add.s64 	%rd6, %rd1, %rd5;
	ld.global.f32 	%f4, [%rd6];
	add.f32 	%f5, %f1, %f4;
	sub.f32 	%f6, %f5, %f2;
	mul.f32 	%f7, %f6, 0f3F000000;
	st.global.f32 	[%rd2], %f7;
	mov.b32 	%r10, 2139095040;
	st.global.u32 	[%rd6], %r10;
	mul.lo.s32 	%r11, %r2, %r1;
	add.s32 	%r12, %r3, %r11;
	mul.wide.s32 	%rd7, %r12, 4;
	add.s64 	%rd8, %rd1, %rd7;
	st.global.f32 	[%rd8], %f7;
	add.s32 	%r13, %r4, %r11;
	mul.wide.s32 	%rd9, %r13, 4;
	add.s64 	%rd10, %rd1, %rd9;
	st.global.u32 	[%rd10], %r10;
$L__BB1_3:
	ret;

}
	// .globl	_Z10sum_level0ILj128EEvPfiiS0_
.visible .entry _Z10sum_level0ILj128EEvPfiiS0_(
	.param .u64 .ptr .align 1 _Z10sum_level0ILj128EEvPfiiS0__param_0,
	.param .u32 _Z10sum_level0ILj128EEvPfiiS0__param_1,
	.param .u32 _Z10sum_level0ILj128EEvPfiiS0__param_2,
	.param .u64 .ptr .align 1 _Z10sum_level0ILj128EEvPfiiS0__param_3
)
{
	.reg .pred 	%p<20>;
	.reg .b32 	%r<24>;
	.reg .b32 	%f<72>;
	.reg .b64 	%rd<23>;
	// demoted variable
	.shared .align 4 .b8 _ZZ10sum_level0ILj128EEvPfiiS0_E8smem_val[512];
	ld.param.u64 	%rd3, [_Z10sum_level0ILj128EEvPfiiS0__param_0];
	ld.param.u32 	%r14, [_Z10sum_level0ILj128EEvPfiiS0__param_1];
	ld.param.u32 	%r15, [_Z10sum_level0ILj128EEvPfiiS0__param_2];
	ld.param.u64 	%rd2, [_Z10sum_level0ILj128EEvPfiiS0__param_3];
	cvta.to.global.u64 	%rd1, %rd3;
	mov.u32 	%r1, %tid.x;
	mov.u32 	%r16, %ctaid.x;
	div.s32 	%r2, %r16, %r15;
	mul.lo.s32 	%r17, %r2, %r14;
	add.s32 	%r18, %r17, %r1;
	mul.lo.s32 	%r19, %r2, %r15;
	sub.s32 	%r3, %r16, %r19;
	shl.b32 	%r20, %r3, 10;
	add.s32 	%r4, %r18, %r20;
	add.s32 	%r5, %r17, %r14;
	setp.ge.s32 	%p1, %r4, %r5;
	mov.f32 	%f71, 0f00000000;
	@%p1 bra 	$L__BB2_16;
	mul.wide.s32 	%rd4, %r4, 4;
	add.s64 	%rd5, %rd1, %rd4;
	ld.global.f32 	%f1, [%rd5];
	add.s32 	%r6, %r4, 128;
	setp.ge.u32 	%p2, %r6, %r5;
	mov.f32 	%f63, 0f00000000;
	@%p2 bra 	$L__BB2_3;
	mul.wide.u32 	%rd6, %r6, 4;
	add.s64 	%rd7, %rd1, %rd6;
	ld.global.f32 	%f63, [%rd7];
$L__BB2_3:
	add.s32 	%r7, %r4, 256;
	setp.ge.u32 	%p3, %r7, %r5;
	mov.f32 	%f64, 0f00000000;
	@%p3 bra 	$L__BB2_5;
	mul.wide.u32 	%rd8, %r7, 4;
	add.s64 	%rd9, %rd1, %rd8;
	ld.global.f32 	%f64, [%rd9];
$L__BB2_5:
	add.s32 	%r8, %r4, 384;
	setp.ge.u32 	%p4, %r8, %r5;
	mov.f32 	%f65, 0f00000000;
	@%p4 bra 	$L__BB2_7;
	mul.wide.u32 	%rd10, %r8, 4;
	add.s64 	%rd11, %rd1, %rd10;
	ld.global.f32 	%f65, [%rd11];
$L__BB2_7:
	add.s32 	%r9, %r4, 512;
	setp.ge.u32 	%p5, %r9, %r5;
	mov.f32 	%f66, 0f00000000;
	@%p5 bra 	$L__BB2_9;
	mul.wide.u32 	%rd12, %r9, 4;
	add.s64 	%rd13, %rd1, %rd12;
	ld.global.f32 	%f66, [%rd13];
$L__BB2_9:
	add.s32 	%r10, %r4, 640;
	setp.ge.u32 	%p6, %r10, %r5;
	mov.f32 	%f67, 0f00000000;
	@%p6 bra 	$L__BB2_11;
	mul.wide.u32 	%rd14, %r10, 4;
	add.s64 	%rd15, %rd1, %rd14;
	ld.global.f32 	%f67, [%rd15];
$L__BB2_11:
	add.s32 	%r11, %r4, 768;
	setp.ge.u32 	%p7, %r11, %r5;
	mov.f32 	%f68, 0f00000000;
	@%p7 bra 	$L__BB2_13;
	mul.wide.u32 	%rd16, %r11, 4;
	add.s64 	%rd17, %rd1, %rd16;
	ld.global.f32 	%f68, [%rd17];
$L__BB2_13:
	add.s32 	%r12, %r4, 896;
	setp.ge.u32 	%p8, %r12, %r5;
	mov.f32 	%f69, 0f00000000;
	@%p8 bra 	$L__BB2_15;
	mul.wide.u32 	%rd18, %r12, 4;
	add.s64 	%rd19, %rd1, %rd18;
	ld.global.f32 	%f69, [%rd19];
$L__BB2_15:
	abs.f32 	%f29, %f69;
	setp.neu.f32 	%p9, %f29, 0f7F800000;
	selp.f32 	%f30, %f69, 0f00000000, %p9;
	abs.f32 	%f31, %f1;
	setp.neu.f32 	%p10, %f31, 0f7F800000;
	selp.f32 	%f32, %f1, 0f00000000, %p10;
	abs.f32 	%f33, %f63;
	setp.neu.f32 	%p11, %f33, 0f7F800000;
	selp.f32 	%f34, %f63, 0f00000000, %p11;
	add.f32 	%f35, %f32, %f34;
	abs.f32 	%f36, %f64;
	setp.neu.f32 	%p12, %f36, 0f7F800000;
	selp.f32 	%f37, %f64, 0f00000000, %p12;
	add.f32 	%f38, %f35, %f37;
	abs.f32 	%f39, %f65;
	setp.neu.f32 	%p13, %f39, 0f7F800000;
	selp.f32 	%f40, %f65, 0f00000000, %p13;
	add.f32 	%f41, %f38, %f40;
	abs.f32 	%f42, %f66;
	setp.neu.f32 	%p14, %f42, 0f7F800000;
	selp.f32 	%f43, %f66, 0f00000000, %p14;
	add.f32 	%f44, %f41, %f43;
	abs.f32 	%f45, %f67;
	setp.neu.f32 	%p15, %f45, 0f7F800000;
	selp.f32 	%f46, %f67, 0f00000000, %p15;
	add.f32 	%f47, %f44, %f46;
	abs.f32 	%f48, %f68;
	setp.neu.f32 	%p16, %f48, 0f7F800000;
	selp.f32 	%f49, %f68, 0f00000000, %p16;
	add.f32 	%f50, %f47, %f49;
	add.f32 	%f71, %f50, %f30;
$L__BB2_16:
	shl.b32 	%r21, %r1, 2;
	mov.u32 	%r22, _ZZ10sum_level0ILj128EEvPfiiS0_E8smem_val;
	add.s32 	%r13, %r22, %r21;
	st.shared.f32 	[%r13], %f71;
	bar.sync 	0;
	bar.sync 	0;
	bar.sync 	0;
	bar.sync 	0;
	setp.gt.u32 	%p17, %r1, 63;
	@%p17 bra 	$L__BB2_18;
	ld.shared.f32 	%f51, [%r13+256];
	add.f32 	%f71, %f71, %f51;
	st.shared.f32 	[%r13], %f71;
$L__BB2_18:
	bar.sync 	0;
	setp.gt.u32 	%p18, %r1, 31;
	@%p18 bra 	$L__BB2_21;
	ld.volatile.shared.f32 	%f52, [%r13+128];
	add.f32 	%f53, %f71, %f52;
	st.volatile.shared.f32 	[%r13], %f53;
	ld.volatile.shared.f32 	%f54, [%r13+64];
	add.f32 	%f55, %f53, %f54;
	st.volatile.shared.f32 	[%r13], %f55;
	ld.volatile.shared.f32 	%f56, [%r13+32];
	add.f32 	%f57, %f55, %f56;
	st.volatile.shared.f32 	[%r13], %f57;
	ld.volatile.shared.f32 	%f58, [%r13+16];
	add.f32 	%f59, %f57, %f58;
	st.volatile.shared.f32 	[%r13], %f59;
	ld.volatile.shared.f32 	%f60, [%r13+8];
	add.f32 	%f61, %f59, %f60;
	st.volatile.shared.f32 	[%r13], %f61;
	ld.volatile.shared.f32 	%f62, [%r13+4];
	add.f32 	%f20, %f61, %f62;
	st.volatile.shared.f32 	[%r13], %f20;
	setp.ne.s32 	%p19, %r1, 0;
	@%p19 bra 	$L__BB2_21;
	mad.lo.s32 	%r23, %r3, %r14, %r2;
	cvta.to.global.u64 	%rd20, %rd2;
	mul.wide.s32 	%rd21, %r23, 4;
	add.s64 	%rd22, %rd20, %rd21;
	st.global.f32 	[%rd22], %f20;
$L__BB2_21:
	ret;

}
	// .globl	_Z7getMin1ILj128EEvPfPiiS0_iiS0_S1_
.visible .entry _Z7getMin1ILj128EEvPfPiiS0_iiS0_S1_(
	.param .u64 .ptr .align 1 _Z7getMin1ILj128EEvPfPiiS0_iiS0_S1__param_0,
	.param .u64 .ptr .align 1 _Z7getMin1ILj128EEvPfPiiS0_iiS0_S1__param_1,
	.param .u32 _Z7getMin1ILj128EEvPfPiiS0_iiS0_S1__param_2,
	.param .u64 .ptr .align 1 _Z7getMin1ILj128EEvPfPiiS0_iiS0_S1__param_3,
	.param .u32 _Z7getMin1ILj128EEvPfPiiS0_iiS0_S1__param_4,
	.param .u32 _Z7getMin1ILj128EEvPfPiiS0_iiS0_S1__param_5,
	.param .u64 .ptr .align 1 _Z7getMin1ILj128EEvPfPiiS0_iiS0_S1__param_6,
	.param .u64 .ptr .align 1 _Z7getMin1ILj128EEvPfPiiS0_iiS0_S1__param_7
)
{
	.reg .pred 	%p<35>;
	.reg .b32 	%r<97>;
	.reg .b32 	%f<138>;
	.reg .b64 	%rd<51>;
	// demoted variable
	.shared .align 4 .b8 _ZZ7getMin1ILj128EEvPfPiiS0_iiS0_S1_E8smem_val[512];
	// demoted variable
	.shared .align 4 .b8 _ZZ7getMin1ILj128EEvPfPiiS0_iiS0_S1_E8smem_idx[512];
	ld.param.u64 	%rd3, [_Z7getMin1ILj128EEvPfPiiS0_iiS0_S1__param_0];
	ld.param.u64 	%rd4, [_Z7getMin1ILj128EEvPfPiiS0_iiS0_S1__param_1];
	ld.param.u32 	%r43, [_Z7getMin1ILj128EEvPfPiiS0_iiS0_S1__param_2];
	ld.param.u64 	%rd7, [_Z7getMin1ILj128EEvPfPiiS0_iiS0_S1__param_3];
	ld.param.u32 	%r44, [_Z7getMin1ILj128EEvPfPiiS0_iiS0_S1__param_4];
	ld.param.u32 	%r45, [_Z7getMin1ILj128EEvPfPiiS0_iiS0_S1__param_5];
	ld.param.u64 	%rd5, [_Z7getMin1ILj128EEvPfPiiS0_iiS0_S1__param_6];
	ld.param.u64 	%rd6, [_Z7getMin1ILj128EEvPfPiiS0_iiS0_S1__param_7];
	cvta.to.global.u64 	%rd1, %rd7;
	mov.u32 	%r1, %tid.x;
	mov.u32 	%r2, %ctaid.x;
	shl.b32 	%r46, %r2, 10;
	or.b32  	%r3, %r46, %r1;
	setp.ge.s32 	%p1, %r3, %r43;
	mov.f32 	%f118, 0f7F800000;
	mov.u32 	%r83, %r3;
	@%p1 bra 	$L__BB3_31;
	cvta.to.global.u64 	%rd8, %rd3;
	mul.wide.s32 	%rd9, %r3, 4;
	add.s64 	%rd2, %rd8, %rd9;
	ld.global.f32 	%f1, [%rd2];
	abs.f32 	%f48, %f1;
	setp.eq.f32 	%p2, %f48, 0f7F800000;
	mov.f32 	%f118, 0f7F800000;
	@%p2 bra 	$L__BB3_3;
	add.s32 	%r47, %r45, -2;
	cvt.rn.f32.s32 	%f49, %r47;
	mul.f32 	%f50, %f1, %f49;
	div.s32 	%r48, %r3, %r44;
	mul.wide.s32 	%rd10, %r48, 4;
	add.s64 	%rd11, %rd1, %rd10;
	ld.global.f32 	%f51, [%rd11];
	sub.f32 	%f52, %f50, %f51;
	mul.lo.s32 	%r49, %r48, %r44;
	sub.s32 	%r50, %r3, %r49;
	mul.wide.s32 	%rd12, %r50, 4;
	add.s64 	%rd13, %rd1, %rd12;
	ld.global.f32 	%f53, [%rd13];
	sub.f32 	%f118, %f52, %f53;
$L__BB3_3:
	add.s32 	%r4, %r3, 128;
	setp.ge.s32 	%p3, %r4, %r43;
	mov.f32 	%f117, 0f7F800000;
	@%p3 bra 	$L__BB3_5;
	ld.global.f32 	%f117, [%rd2+512];
$L__BB3_5:
	abs.f32 	%f55, %f117;
	setp.eq.f32 	%p4, %f55, 0f7F800000;
	mov.u32 	%r83, %r3;
	@%p4 bra 	$L__BB3_7;
	add.s32 	%r51, %r45, -2;
	cvt.rn.f32.s32 	%f56, %r51;
	mul.f32 	%f57, %f117, %f56;
	div.s32 	%r52, %r4, %r44;
	mul.wide.s32 	%rd14, %r52, 4;
	add.s64 	%rd15, %rd1, %rd14;
	ld.global.f32 	%f58, [%rd15];
	sub.f32 	%f59, %f57, %f58;
	mul.lo.s32 	%r53, %r52, %r44;
	sub.s32 	%r54, %r4, %r53;
	mul.wide.s32 	%rd16, %r54, 4;
	add.s64 	%rd17, %rd1, %rd16;
	ld.global.f32 	%f60, [%rd17];
	sub.f32 	%f61, %f59, %f60;
	setp.lt.f32 	%p5, %f61, %f118;
	selp.f32 	%f118, %f61, %f118, %p5;
	selp.b32 	%r83, %r4, %r3, %p5;
$L__BB3_7:
	add.s32 	%r7, %r3, 256;
	setp.ge.s32 	%p6, %r7, %r43;
	mov.f32 	%f119, 0f7F800000;
	@%p6 bra 	$L__BB3_9;
	ld.global.f32 	%f119, [%rd2+1024];
$L__BB3_9:
	abs.f32 	%f63, %f119;
	setp.eq.f32 	%p7, %f63, 0f7F800000;
	@%p7 bra 	$L__BB3_11;
	add.s32 	%r55, %r45, -2;
	cvt.rn.f32.s32 	%f64, %r55;
	mul.f32 	%f65, %f119, %f64;
	div.s32 	%r56, %r7, %r44;
	mul.wide.s32 	%rd18, %r56, 4;
	add.s64 	%rd19, %rd1, %rd18;
	ld.global.f32 	%f66, [%rd19];
	sub.f32 	%f67, %f65, %f66;
	mul.lo.s32 	%r57, %r56, %r44;
	sub.s32 	%r58, %r7, %r57;
	mul.wide.s32 	%rd20, %r58, 4;
	add.s64 	%rd21, %rd1, %rd20;
	ld.global.f32 	%f68, [%rd21];
	sub.f32 	%f69, %f67, %f68;
	setp.lt.f32 	%p8, %f69, %f118;
	selp.f32 	%f118, %f69, %f118, %p8;
	selp.b32 	%r83, %r7, %r83, %p8;
$L__BB3_11:
	add.s32 	%r10, %r3, 384;
	setp.ge.s32 	%p9, %r10, %r43;
	mov.f32 	%f121, 0f7F800000;
	@%p9 bra 	$L__BB3_13;
	ld.global.f32 	%f121, [%rd2+1536];
$L__BB3_13:
	abs.f32 	%f71, %f121;
	setp.eq.f32 	%p10, %f71, 0f7F800000;
	@%p10 bra 	$L__BB3_15;
	add.s32 	%r59, %r45, -2;
	cvt.rn.f32.s32 	%f72, %r59;
	mul.f32 	%f73, %f121, %f72;
	div.s32 	%r60, %r10, %r44;
	mul.wide.s32 	%rd22, %r60, 4;
	add.s64 	%rd23, %rd1, %rd22;
	ld.global.f32 	%f74, [%rd23];
	sub.f32 	%f75, %f73, %f74;
	mul.lo.s32 	%r61, %r60, %r44;
	sub.s32 	%r62, %r10, %r61;
	mul.wide.s32 	%rd24, %r62, 4;
	add.s64 	%rd25, %rd1, %rd24;
	ld.global.f32 	%f76, [%rd25];
	sub.f32 	%f77, %f75, %f76;
	setp.lt.f32 	%p11, %f77, %f118;
	selp.f32 	%f118, %f77, %f118, %p11;
	selp.b32 	%r83, %r10, %r83, %p11;
$L__BB3_15:
	add.s32 	%r13, %r3, 512;
	setp.ge.s32 	%p12, %r13, %r43;
	mov.f32 	%f123, 0f7F800000;
	@%p12 bra 	$L__BB3_17;
	ld.global.f32 	%f123, [%rd2+2048];
$L__BB3_17:
	abs.f32 	%f79, %f123;
	setp.eq.f32 	%p13, %f79, 0f7F800000;
	@%p13 bra 	$L__BB3_19;
	add.s32 	%r63, %r45, -2;
	cvt.rn.f32.s32 	%f80, %r63;
	mul.f32 	%f81, %f123, %f80;
	div.s32 	%r64, %r13, %r44;
	mul.wide.s32 	%rd26, %r64, 4;
	add.s64 	%rd27, %rd1, %rd26;
	ld.global.f32 	%f82, [%rd27];
	sub.f32 	%f83, %f81, %f82;
	mul.lo.s32 	%r65, %r64, %r44;
	sub.s32 	%r66, %r13, %r65;
	mul.wide.s32 	%rd28, %r66, 4;
	add.s64 	%rd29, %rd1, %rd28;
	ld.global.f32 	%f84, [%rd29];
	sub.f32 	%f85, %f83, %f84;
	setp.lt.f32 	%p14, %f85, %f118;
	selp.f32 	%f118, %f85, %f118, %p14;
	selp.b32 	%r83, %r13, %r83, %p14;
$L__BB3_19:
	add.s32 	%r16, %r3, 640;
	setp.ge.s32 	%p15, %r16, %r43;
	mov.f32 	%f125, 0f7F800000;
	@%p15 bra 	$L__BB3_21;
	ld.global.f32 	%f125, [%rd2+2560];
$L__BB3_21:
	abs.f32 	%f87, %f125;
	setp.eq.f32 	%p16, %f87, 0f7F800000;
	@%p16 bra 	$L__BB3_23;
	add.s32 	%r67, %r45, -2;
	cvt.rn.f32.s32 	%f88, %r67;
	mul.f32 	%f89, %f125, %f88;
	div.s32 	%r68, %r16, %r44;
	mul.wide.s32 	%rd30, %r68, 4;
	add.s64 	%rd31, %rd1, %rd30;
	ld.global.f32 	%f90, [%rd31];
	sub.f32 	%f91, %f89, %f90;
	mul.lo.s32 	%r69, %r68, %r44;
	sub.s32 	%r70, %r16, %r69;
	mul.wide.s32 	%rd32, %r70, 4;
	add.s64 	%rd33, %rd1, %rd32;
	ld.global.f32 	%f92, [%rd33];
	sub.f32 	%f93, %f91, %f92;
	setp.lt.f32 	%p17, %f93, %f118;
	selp.f32 	%f118, %f93, %f118, %p17;
	selp.b32 	%r83, %r16, %r83, %p17;
$L__BB3_23:
	add.s32 	%r19, %r3, 768;
	setp.ge.s32 	%p18, %r19, %r43;
	mov.f32 	%f127, 0f7F800000;
	@%p18 bra 	$L__BB3_25;
	ld.global.f32 	%f127, [%rd2+3072];
$L__BB3_25:
	abs.f32 	%f95, %f127;
	setp.eq.f32 	%p19, %f95, 0f7F800000;
	@%p19 bra 	$L__BB3_27;
	add.s32 	%r71, %r45, -2;
	cvt.rn.f32.s32 	%f96, %r71;
	mul.f32 	%f97, %f127, %f96;
	div.s32 	%r72, %r19, %r44;
	mul.wide.s32 	%rd34, %r72, 4;
	add.s64 	%rd35, %rd1, %rd34;
	ld.global.f32 	%f98, [%rd35];
	sub.f32 	%f99, %f97, %f98;
	mul.lo.s32 	%r73, %r72, %r44;
	sub.s32 	%r74, %r19, %r73;
	mul.wide.s32 	%rd36, %r74, 4;
	add.s64 	%rd37, %rd1, %rd36;
	ld.global.f32 	%f100, [%rd37];
	sub.f32 	%f101, %f99, %f100;
	setp.lt.f32 	%p20, %f101, %f118;
	selp.f32 	%f118, %f101, %f118, %p20;
	selp.b32 	%r83, %r19, %r83, %p20;
$L__BB3_27:
	add.s32 	%r22, %r3, 896;
	setp.ge.s32 	%p21, %r22, %r43;
	mov.f32 	%f129, 0f7F800000;
	@%p21 bra 	$L__BB3_29;
	ld.global.f32 	%f129, [%rd2+3584];
$L__BB3_29:
	abs.f32 	%f103, %f129;
	setp.eq.f32 	%p22, %f103, 0f7F800000;
	@%p22 bra 	$L__BB3_31;
	add.s32 	%r75, %r45, -2;
	cvt.rn.f32.s32 	%f104, %r75;
	mul.f32 	%f105, %f129, %f104;
	div.s32 	%r76, %r22, %r44;
	mul.wide.s32 	%rd38, %r76, 4;
	add.s64 	%rd39, %rd1, %rd38;
	ld.global.f32 	%f106, [%rd39];
	sub.f32 	%f107, %f105, %f106;
	mul.lo.s32 	%r77, %r76, %r44;
	sub.s32 	%r78, %r22, %r77;
	mul.wide.s32 	%rd40, %r78, 4;
	add.s64 	%rd41, %rd1, %rd40;
	ld.global.f32 	%f108, [%rd41];
	sub.f32 	%f109, %f107, %f108;
	setp.lt.f32 	%p23, %f109, %f118;
	selp.f32 	%f118, %f109, %f118, %p23;
	selp.b32 	%r83, %r22, %r83, %p23;
$L__BB3_31:
	shl.b32 	%r79, %r1, 2;
	mov.u32 	%r80, _ZZ7getMin1ILj128EEvPfPiiS0_iiS0_S1_E8smem_val;
	add.s32 	%r25, %r80, %r79;
	st.shared.f32 	[%r25], %f118;
	mov.u32 	%r81, _ZZ7getMin1ILj128EEvPfPiiS0_iiS0_S1_E8smem_idx;
	add.s32 	%r26, %r81, %r79;
	st.shared.u32 	[%r26], %r83;
	bar.sync 	0;
	bar.sync 	0;
	bar.sync 	0;
	bar.sync 	0;
	setp.gt.u32 	%p24, %r1, 63;
	@%p24 bra 	$L__BB3_34;
	ld.shared.f32 	%f32, [%r25+256];
	setp.geu.f32 	%p25, %f32, %f118;
	@%p25 bra 	$L__BB3_34;
	st.shared.f32 	[%r25], %f32;
	ld.shared.u32 	%r83, [%r26+256];
	st.shared.u32 	[%r26], %r83;
	mov.f32 	%f118, %f32;
$L__BB3_34:
	bar.sync 	0;
	setp.gt.u32 	%p26, %r1, 31;
	@%p26 bra 	$L__BB3_51;
	ld.volatile.shared.f32 	%f110, [%r25+128];
	setp.geu.f32 	%p27, %f110, %f118;
	@%p27 bra 	$L__BB3_37;
	ld.volatile.shared.f32 	%f118, [%r25+128];
	st.volatile.shared.f32 	[%r25], %f118;
	ld.volatile.shared.u32 	%r83, [%r26+128];
	st.volatile.shared.u32 	[%r26], %r83;
$L__BB3_37:
	ld.volatile.shared.f32 	%f111, [%r25+64];
	setp.geu.f32 	%p28, %f111, %f118;
	@%p28 bra 	$L__BB3_39;
	ld.volatile.shared.f32 	%f118, [%r25+64];
	st.volatile.shared.f32 	[%r25], %f118;
	ld.volatile.shared.u32 	%r83, [%r26+64];
	st.volatile.shared.u32 	[%r26], %r83;
$L__BB3_39:
	ld.volatile.shared.f32 	%f112, [%r25+32];
	setp.geu.f32 	%p29, %f112, %f118;
	@%p29 bra 	$L__BB3_41;
	ld.volatile.shared.f32 	%f118, [%r25+32];
	st.volatile.shared.f32 	[%r25], %f118;
	ld.volatile.shared.u32 	%r83, [%r26+32];
	st.volatile.shared.u32 	[%r26], %r83;
$L__BB3_41:
	ld.volatile.shared.f32 	%f113, [%r25+16];
	setp.geu.f32 	%p30, %f113, %f118;
	@%p30 bra 	$L__BB3_43;
	ld.volatile.shared.f32 	%f118, [%r25+16];
	st.volatile.shared.f32 	[%r25], %f118;
	ld.volatile.shared.u32 	%r83, [%r26+16];
	st.volatile.shared.u32 	[%r26], %r83;
$L__BB3_43:
	ld.volatile.shared.f32 	%f114, [%r25+8];
	setp.geu.f32 	%p31, %f114, %f118;
	@%p31 bra 	$L__BB3_45;
	ld.volatile.shared.f32 	%f118, [%r25+8];
	st.volatile.shared.f32 	[%r25], %f118;
	ld.volatile.shared.u32 	%r83, [%r26+8];
	st.volatile.shared.u32 	[%r26], %r83;
$L__BB3_45:
	ld.volatile.shared.f32 	%f115, [%r25+4];
	setp.geu.f32 	%p32, %f115, %f118;
	@%p32 bra 	$L__BB3_47;
	ld.volatile.shared.f32 	%f118, [%r25+4];
	st.volatile.shared.f32 	[%r25], %f118;
	ld.volatile.shared.u32 	%r83, [%r26+4];
	st.volatile.shared.u32 	[%r26], %r83;
$L__BB3_47:
	setp.ne.s32 	%p33, %r1, 0;
	@%p33 bra 	$L__BB3_51;
	cvta.to.global.u64 	%rd42, %rd5;
	mul.wide.u32 	%rd43, %r2, 4;
	add.s64 	%rd44, %rd42, %rd43;
	st.global.f32 	[%rd44], %f118;
	setp.eq.s64 	%p34, %rd4, 0;
	@%p34 bra 	$L__BB3_50;
	cvta.to.global.u64 	%rd45, %rd4;
	mul.wide.s32 	%rd46, %r83, 4;
	add.s64 	%rd47, %rd45, %rd46;
	ld.global.u32 	%r83, [%rd47];
$L__BB3_50:
	cvta.to.global.u64 	%rd48, %rd6;
	add.s64 	%rd50, %rd48, %rd43;
	st.global.u32 	[%rd50], %r83;
$L__BB3_51:
	ret;

}
	// .globl	_Z6getMinILj128EEvPfPiiS0_S1_
.visible .entry _Z6getMinILj128EEvPfPiiS0_S1_(
	.param .u64 .ptr .align 1 _Z6getMinILj128EEvPfPiiS0_S1__param_0,
	.param .u64 .ptr .align 1 _Z6getMinILj128EEvPfPiiS0_S1__param_1,
	.param .u32 _Z6getMinILj128EEvPfPiiS0_S1__param_2,
	.param .u64 .ptr .align 1 _Z6getMinILj128EEvPfPiiS0_S1__param_3,
	.param .u64 .ptr .align 1 _Z6getMinILj128EEvPfPiiS0_S1__param_4
)
{
	.reg .pred 	%p<27>;
	.reg .b32 	%r<51>;
	.reg .b32 	%f<67>;
	.reg .b64 	%rd<17>;
	// demoted variable
	.shared .align 4 .b8 _ZZ6getMinILj128EEvPfPiiS0_S1_E8smem_val[512];
	// demoted variable
	.shared .align 4 .b8 _ZZ6getMinILj128EEvPfPiiS0_S1_E8smem_idx[512];
	ld.param.u64 	%rd2, [_Z6getMinILj128EEvPfPiiS0_S1__param_0];
	ld.param.u64 	%rd3, [_Z6getMinILj128EEvPfPiiS0_S1__param_1];
	ld.param.u32 	%r37, [_Z6getMinILj128EEvPfPiiS0_S1__param_2];
	ld.param.u64 	%rd4, [_Z6getMinILj128EEvPfPiiS0_S1__param_3];
	ld.param.u64 	%rd5, [_Z6getMinILj128EEvPfPiiS0_S1__param_4];
	mov.u32 	%r1, %tid.x;
	mov.u32 	%r2, %ctaid.x;
	shl.b32 	%r38, %r2, 10;
	or.b32  	%r45, %r38, %r1;
	setp.ge.s32 	%p1, %r45, %r37;
	mov.f32 	%f62, 0f7F800000;
	@%p1 bra 	$L__BB4_16;
	cvta.to.global.u64 	%rd6, %rd2;
	mul.wide.s32 	%rd7, %r45, 4;
	add.s64 	%rd1, %rd6, %rd7;
	ld.global.f32 	%f1, [%rd1];
	add.s32 	%r4, %r45, 128;
	setp.ge.s32 	%p2, %r4, %r37;
	mov.f32 	%f52, 0f7F800000;
	@%p2 bra 	$L__BB4_3;
	ld.global.f32 	%f52, [%rd1+512];
$L__BB4_3:
	setp.lt.f32 	%p3, %f52, %f1;
	selp.f32 	%f4, %f52, %f1, %p3;
	selp.b32 	%r5, %r4, %r45, %p3;
	add.s32 	%r6, %r45, 256;
	setp.ge.s32 	%p4, %r6, %r37;
	mov.f32 	%f53, 0f7F800000;
	@%p4 bra 	$L__BB4_5;
	ld.global.f32 	%f53, [%rd1+1024];
$L__BB4_5:
	setp.lt.f32 	%p5, %f53, %f4;
	selp.f32 	%f7, %f53, %f4, %p5;
	selp.b32 	%r7, %r6, %r5, %p5;
	add.s32 	%r8, %r45, 384;
	setp.ge.s32 	%p6, %r8, %r37;
	mov.f32 	%f54, 0f7F800000;
	@%p6 bra 	$L__BB4_7;
	ld.global.f32 	%f54, [%rd1+1536];
$L__BB4_7:
	setp.lt.f32 	%p7, %f54, %f7;
	selp.f32 	%f10, %f54, %f7, %p7;
	selp.b32 	%r9, %r8, %r7, %p7;
	add.s32 	%r10, %r45, 512;
	setp.ge.s32 	%p8, %r10, %r37;
	mov.f32 	%f55, 0f7F800000;
	@%p8 bra 	$L__BB4_9;
	ld.global.f32 	%f55, [%rd1+2048];
$L__BB4_9:
	setp.lt.f32 	%p9, %f55, %f10;
	selp.f32 	%f13, %f55, %f10, %p9;
	selp.b32 	%r11, %r10, %r9, %p9;
	add.s32 	%r12, %r45, 640;
	setp.ge.s32 	%p10, %r12, %r37;
	mov.f32 	%f56, 0f7F800000;
	@%p10 bra 	$L__BB4_11;
	ld.global.f32 	%f56, [%rd1+2560];
$L__BB4_11:
	setp.lt.f32 	%p11, %f56, %f13;
	selp.f32 	%f16, %f56, %f13, %p11;
	selp.b32 	%r13, %r12, %r11, %p11;
	add.s32 	%r14, %r45, 768;
	setp.ge.s32 	%p12, %r14, %r37;
	mov.f32 	%f57, 0f7F800000;
	@%p12 bra 	$L__BB4_13;
	ld.global.f32 	%f57, [%rd1+3072];
$L__BB4_13:
	setp.lt.f32 	%p13, %f57, %f16;
	selp.f32 	%f19, %f57, %f16, %p13;
	selp.b32 	%r15, %r14, %r13, %p13;
	add.s32 	%r16, %r45, 896;
	setp.ge.s32 	%p14, %r16, %r37;
	mov.f32 	%f58, 0f7F800000;
	@%p14 bra 	$L__BB4_15;
	ld.global.f32 	%f58, [%rd1+3584];
$L__BB4_15:
	setp.lt.f32 	%p15, %f58, %f19;
	selp.f32 	%f62, %f58, %f19, %p15;
	selp.b32 	%r45, %r16, %r15, %p15;
$L__BB4_16:
	shl.b32 	%r39, %r1, 2;
	mov.u32 	%r40, _ZZ6getMinILj128EEvPfPiiS0_S1_E8smem_val;
	add.s32 	%r19, %r40, %r39;
	st.shared.f32 	[%r19], %f62;
	mov.u32 	%r41, _ZZ6getMinILj128EEvPfPiiS0_S1_E8smem_idx;
	add.s32 	%r20, %r41, %r39;
	st.shared.u32 	[%r20], %r45;
	bar.sync 	0;
	bar.sync 	0;
	bar.sync 	0;
	bar.sync 	0;
	setp.gt.u32 	%p16, %r1, 63;
	@%p16 bra 	$L__BB4_19;
	ld.shared.f32 	%f24, [%r19+256];
	setp.geu.f32 	%p17, %f24, %f62;
	@%p17 bra 	$L__BB4_19;
	st.shared.f32 	[%r19], %f24;
	ld.shared.u32 	%r45, [%r20+256];
	st.shared.u32 	[%r20], %r45;
	mov.f32 	%f62, %f24;
$L__BB4_19:
	bar.sync 	0;
	setp.gt.u32 	%p18, %r1, 31;
	@%p18 bra 	$L__BB4_36;
	ld.volatile.shared.f32 	%f46, [%r19+128];
	setp.geu.f32 	%p19, %f46, %f62;
	@%p19 bra 	$L__BB4_22;
	ld.volatile.shared.f32 	%f62, [%r19+128];
	st.volatile.shared.f32 	[%r19], %f62;
	ld.volatile.shared.u32 	%r45, [%r20+128];
	st.volatile.shared.u32 	[%r20], %r45;
$L__BB4_22:
	ld.volatile.shared.f32 	%f47, [%r19+64];
	setp.geu.f32 	%p20, %f47, %f62;
	@%p20 bra 	$L__BB4_24;
	ld.volatile.shared.f32 	%f62, [%r19+64];
	st.volatile.shared.f32 	[%r19], %f62;
	ld.volatile.shared.u32 	%r45, [%r20+64];
	st.volatile.shared.u32 	[%r20], %r45;
$L__BB4_24:
	ld.volatile.shared.f32 	%f48, [%r19+32];
	setp.geu.f32 	%p21, %f48, %f62;
	@%p21 bra 	$L__BB4_26;
	ld.volatile.shared.f32 	%f62, [%r19+32];
	st.volatile.shared.f32 	[%r19], %f62;
	ld.volatile.shared.u32 	%r45, [%r20+32];
	st.volatile.shared.u32 	[%r20], %r45;
$L__BB4_26:
	ld.volatile.shared.f32 	%f49, [%r19+16];
	setp.geu.f32 	%p22, %f49, %f62;
	@%p22 bra 	$L__BB4_28;
	ld.volatile.shared.f32 	%f62, [%r19+16];
	st.volatile.shared.f32 	[%r19], %f62;
	ld.volatile.shared.u32 	%r45, [%r20+16];
	st.volatile.shared.u32 	[%r20], %r45;
$L__BB4_28:
	ld.volatile.shared.f32 	%f50, [%r19+8];
	setp.geu.f32 	%p23, %f50, %f62;
	@%p23 bra 	$L__BB4_30;
	ld.volatile.shared.f32 	%f62, [%r19+8];
	st.volatile.shared.f32 	[%r19], %f62;
	ld.volatile.shared.u32 	%r45, [%r20+8];
	st.volatile.shared.u32 	[%r20], %r45;
$L__BB4_30:
	ld.volatile.shared.f32 	%f51, [%r19+4];
	setp.geu.f32 	%p24, %f51, %f62;
	@%p24 bra 	$L__BB4_32;
	ld.volatile.shared.f32 	%f62, [%r19+4];
	st.volatile.shared.f32 	[%r19], %f62;
	ld.volatile.shared.u32 	%r45, [%r20+4];
	st.volatile.shared.u32 	[%r20], %r45;
$L__BB4_32:
	setp.ne.s32 	%p25, %r1, 0;
	@%p25 bra 	$L__BB4_36;
	cvta.to.global.u64 	%rd8, %rd4;
	mul.wide.u32 	%rd9, %r2, 4;
	add.s64 	%rd10, %rd8, %rd9;
	st.global.f32 	[%rd10], %f62;
	setp.eq.s64 	%p26, %rd3, 0;
	@%p26 bra 	$L__BB4_35;
	cvta.to.global.u64 	%rd11, %rd3;
	mul.wide.s32 	%rd12, %r45, 4;
	add.s64 	%rd13, %rd11, %rd12;
	ld.global.u32 	%r45, [%rd13];
$L__BB4_35:
	cvta.to.global.u64 	%rd14, %rd5;
	add.s64 	%rd16, %rd14, %rd9;
	st.global.u32 	[%rd16], %r45;
$L__BB4_36:
	ret;

}


// ===== COMPILED SASS (sm_100) =====

	.target	sm_100

	.elftype	@"ET_EXEC"


//--------------------- .note.nv.tkinfo           --------------------------
	.section	.note.nv.tkinfo,"",@"SHT_NOTE"
	.sectionflags	@"SHF_NOTE_NV_TKINFO"
	.tkinfo
        /*0018*/ 	.word	0x00000002
        /*0030*/ 	.string	""
        /*0030*/ 	.string	"ptxas"
        /*0030*/ 	.string	"Cuda compilation tools, release 13.0, V13.0.88"
        /*0030*/ 	.string	"Build cuda_13.0.r13.0/compiler.36424714_0"
        /*0030*/ 	.string	"-arch sm_100 -m 64 "



//--------------------- .note.nv.cuinfo           --------------------------
	.section	.note.nv.cuinfo,"",@"SHT_NOTE"
	.sectionflags	@"SHF_NOTE_NV_CUINFO"
        /*0018*/ 	.short	0x0002
        /*001a*/ 	.short	0x0064
        /*001c*/ 	.short	0x0082
	.zero		2


//--------------------- .nv.info                  --------------------------
	.section	.nv.info,"",@"SHT_CUDA_INFO"
	.align	4


	//----- nvinfo : EIATTR_REGCOUNT
	.align		4
        /*0000*/ 	.byte	0x04, 0x2f
        /*0002*/ 	.short	(.L_1 - .L_0)
	.align		4
.L_0:
        /*0004*/ 	.word	index@(_Z10sum_level1PfiiS_)
        /*0008*/ 	.word	0x00000020


	//----- nvinfo : EIATTR_FRAME_SIZE
	.align		4
.L_1:
        /*000c*/ 	.byte	0x04, 0x11
        /*000e*/ 	.short	(.L_3 - .L_2)
	.align		4
.L_2:
        /*0010*/ 	.word	index@(_Z10sum_level1PfiiS_)
        /*0014*/ 	.word	0x00000000


	//----- nvinfo : EIATTR_REGCOUNT
	.align		4
.L_3:
        /*0018*/ 	.byte	0x04, 0x2f
        /*001a*/ 	.short	(.L_5 - .L_4)
	.align		4
.L_4:
        /*001c*/ 	.word	index@(_Z6updatePfifii)
        /*0020*/ 	.word	0x00000014


	//----- nvinfo : EIATTR_FRAME_SIZE
	.align		4
.L_5:
        /*0024*/ 	.byte	0x04, 0x11
        /*0026*/ 	.short	(.L_7 - .L_6)
	.align		4
.L_6:
        /*0028*/ 	.word	index@(_Z6updatePfifii)
        /*002c*/ 	.word	0x00000000


	//----- nvinfo : EIATTR_REGCOUNT
	.align		4
.L_7:
        /*0030*/ 	.byte	0x04, 0x2f
        /*0032*/ 	.short	(.L_9 - .L_8)
	.align		4
.L_8:
        /*0034*/ 	.word	index@(_Z10sum_level0ILj128EEvPfiiS0_)
        /*0038*/ 	.word	0x00000020


	//----- nvinfo : EIATTR_FRAME_SIZE
	.align		4
.L_9:
        /*003c*/ 	.byte	0x04, 0x11
        /*003e*/ 	.short	(.L_11 - .L_10)
	.align		4
.L_10:
        /*0040*/ 	.word	index@(_Z10sum_level0ILj128EEvPfiiS0_)
        /*0044*/ 	.word	0x00000000


	//----- nvinfo : EIATTR_REGCOUNT
	.align		4
.L_11:
        /*0048*/ 	.byte	0x04, 0x2f
        /*004a*/ 	.short	(.L_13 - .L_12)
	.align		4
.L_12:
        /*004c*/ 	.word	index@(_Z7getMin1ILj128EEvPfPiiS0_iiS0_S1_)
        /*0050*/ 	.word	0x00000017


	//----- nvinfo : EIATTR_FRAME_SIZE
	.align		4
.L_13:
        /*0054*/ 	.byte	0x04, 0x11
        /*0056*/ 	.short	(.L_15 - .L_14)
	.align		4
.L_14:
        /*0058*/ 	.word	index@(_Z7getMin1ILj128EEvPfPiiS0_iiS0_S1_)
        /*005c*/ 	.word	0x00000000


	//----- nvinfo : EIATTR_REGCOUNT
	.align		4
.L_15:
        /*0060*/ 	.byte	0x04, 0x2f
        /*0062*/ 	.short	(.L_17 - .L_16)
	.align		4
.L_16:
        /*0064*/ 	.word	index@(_Z6getMinILj128EEvPfPiiS0_S1_)
        /*0068*/ 	.word	0x0000001c


	//----- nvinfo : EIATTR_FRAME_SIZE
	.align		4
.L_17:
        /*006c*/ 	.byte	0x04, 0x11
        /*006e*/ 	.short	(.L_19 - .L_18)
	.align		4
.L_18:
        /*0070*/ 	.word	index@(_Z6getMinILj128EEvPfPiiS0_S1_)
        /*0074*/ 	.word	0x00000000


	//----- nvinfo : EIATTR_MIN_STACK_SIZE
	.align		4
.L_19:
        /*0078*/ 	.byte	0x04, 0x12
        /*007a*/ 	.short	(.L_21 - .L_20)
	.align		4
.L_20:
        /*007c*/ 	.word	index@(_Z6getMinILj128EEvPfPiiS0_S1_)
        /*0080*/ 	.word	0x00000000


	//----- nvinfo : EIATTR_MIN_STACK_SIZE
	.align		4
.L_21:
        /*0084*/ 	.byte	0x04, 0x12
        /*0086*/ 	.short	(.L_23 - .L_22)
	.align		4
.L_22:
        /*0088*/ 	.word	index@(_Z7getMin1ILj128EEvPfPiiS0_iiS0_S1_)
        /*008c*/ 	.word	0x00000000


	//----- nvinfo : EIATTR_MIN_STACK_SIZE
	.align		4
.L_23:
        /*0090*/ 	.byte	0x04, 0x12
        /*0092*/ 	.short	(.L_25 - .L_24)
	.align		4
.L_24:
        /*0094*/ 	.word	index@(_Z10sum_level0ILj128EEvPfiiS0_)
        /*0098*/ 	.word	0x00000000


	//----- nvinfo : EIATTR_MIN_STACK_SIZE
	.align		4
.L_25:
        /*009c*/ 	.byte	0x04, 0x12
        /*009e*/ 	.short	(.L_27 - .L_26)
	.align		4
.L_26:
        /*00a0*/ 	.word	index@(_Z6updatePfifii)
        /*00a4*/ 	.word	0x00000000


	//----- nvinfo : EIATTR_MIN_STACK_SIZE
	.align		4
.L_27:
        /*00a8*/ 	.byte	0x04, 0x12
        /*00aa*/ 	.short	(.L_29 - .L_28)
	.align		4
.L_28:
        /*00ac*/ 	.word	index@(_Z10sum_level1PfiiS_)
        /*00b0*/ 	.word	0x00000000
.L_29:


//--------------------- .nv.compat                --------------------------
	.section	.nv.compat,"",@"SHT_CUDA_COMPAT_INFO"
	.align	4
        /*0000*/ 	.byte	0x02, 0x09, 0x00, 0x00, 0x02, 0x02, 0x01, 0x00, 0x02, 0x05, 0x05, 0x00, 0x03, 0x07, 0x01, 0x01
        /*0010*/ 	.byte	0x02, 0x03, 0x00, 0x00, 0x02, 0x06, 0x01, 0x00, 0x04, 0x0b, 0x08, 0x00, 0x01, 0x00, 0x00, 0x00
        /*0020*/ 	.byte	0x00, 0x00, 0x00, 0x00


//--------------------- .nv.info._Z6getMinILj128EEvPfPiiS0_S1_ --------------------------
	.section	.nv.info._Z6getMinILj128EEvPfPiiS0_S1_,"",@"SHT_CUDA_INFO"
	.sectionflags	@""
	.align	4


	//----- nvinfo : EIATTR_CUDA_API_VERSION
	.align		4
        /*0000*/ 	.byte	0x04, 0x37
        /*0002*/ 	.short	(.L_31 - .L_30)
.L_30:
        /*0004*/ 	.word	0x00000082


	//----- nvinfo : EIATTR_KPARAM_INFO
	.align		4
.L_31:
        /*0008*/ 	.byte	0x04, 0x17
        /*000a*/ 	.short	(.L_33 - .L_32)
.L_32:
        /*000c*/ 	.word	0x00000000
        /*0010*/ 	.short	0x0004
        /*0012*/ 	.short	0x0020
        /*0014*/ 	.byte	0x00, 0xf5, 0x21, 0x00


	//----- nvinfo : EIATTR_KPARAM_INFO
	.align		4
.L_33:
        /*0018*/ 	.byte	0x04, 0x17
        /*001a*/ 	.short	(.L_35 - .L_34)
.L_34:
        /*001c*/ 	.word	0x00000000
        /*0020*/ 	.short	0x0003
        /*0022*/ 	.short	0x0018
        /*0024*/ 	.byte	0x00, 0xf5, 0x21, 0x00


	//----- nvinfo : EIATTR_KPARAM_INFO
	.align		4
.L_35:
        /*0028*/ 	.byte	0x04, 0x17
        /*002a*/ 	.short	(.L_37 - .L_36)
.L_36:
        /*002c*/ 	.word	0x00000000
        /*0030*/ 	.short	0x0002
        /*0032*/ 	.short	0x0010
        /*0034*/ 	.byte	0x00, 0xf0, 0x11, 0x00


	//----- nvinfo : EIATTR_KPARAM_INFO
	.align		4
.L_37:
        /*0038*/ 	.byte	0x04, 0x17
        /*003a*/ 	.short	(.L_39 - .L_38)
.L_38:
        /*003c*/ 	.word	0x00000000
        /*0040*/ 	.short	0x0001
        /*0042*/ 	.short	0x0008
        /*0044*/ 	.byte	0x00, 0xf5, 0x21, 0x00


	//----- nvinfo : EIATTR_KPARAM_INFO
	.align		4
.L_39:
        /*0048*/ 	.byte	0x04, 0x17
        /*004a*/ 	.short	(.L_41 - .L_40)
.L_40:
        /*004c*/ 	.word	0x00000000
        /*0050*/ 	.short	0x0000
        /*0052*/ 	.short	0x0000
        /*0054*/ 	.byte	0x00, 0xf5, 0x21, 0x00


	//----- nvinfo : EIATTR_SPARSE_MMA_MASK
	.align		4
.L_41:
        /*0058*/ 	.byte	0x03, 0x50
        /*005a*/ 	.short	0x0000


	//----- nvinfo : EIATTR_MAXREG_COUNT
	.align		4
        /*005c*/ 	.byte	0x03, 0x1b
        /*005e*/ 	.short	0x00ff


	//----- nvinfo : EIATTR_NUM_BARRIERS
	.align		4
        /*0060*/ 	.byte	0x02, 0x4c
        /*0062*/ 	.byte	0x01
	.zero		1


	//----- nvinfo : EIATTR_MERCURY_ISA_VERSION
	.align		4
        /*0064*/ 	.byte	0x03, 0x5f
        /*0066*/ 	.short	0x0101


	//----- nvinfo : EIATTR_VRC_CTA_INIT_COUNT
	.align		4
        /*0068*/ 	.byte	0x02, 0x4a
	.zero		1
	.zero		1


	//----- nvinfo : EIATTR_EXIT_INSTR_OFFSETS
	.align		4
        /*006c*/ 	.byte	0x04, 0x1c
        /*006e*/ 	.short	(.L_43 - .L_42)


	//   ....[0]....
.L_42:
        /*0070*/ 	.word	0x00000590


	//   ....[1]....
        /*0074*/ 	.word	0x000007f0


	//   ....[2]....
        /*0078*/ 	.word	0x000008d0


	//----- nvinfo : EIATTR_CRS_STACK_SIZE
	.align		4
.L_43:
        /*007c*/ 	.byte	0x04, 0x1e
        /*007e*/ 	.short	(.L_45 - .L_44)
.L_44:
        /*0080*/ 	.word	0x00000000


	//----- nvinfo : EIATTR_CBANK_PARAM_SIZE
	.align		4
.L_45:
        /*0084*/ 	.byte	0x03, 0x19
        /*0086*/ 	.short	0x0028


	//----- nvinfo : EIATTR_PARAM_CBANK
	.align		4
        /*0088*/ 	.byte	0x04, 0x0a
        /*008a*/ 	.short	(.L_47 - .L_46)
	.align		4
.L_46:
        /*008c*/ 	.word	index@(.nv.constant0._Z6getMinILj128EEvPfPiiS0_S1_)
        /*0090*/ 	.short	0x0380
        /*0092*/ 	.short	0x0028


	//----- nvinfo : EIATTR_SW_WAR
	.align		4
.L_47:
        /*0094*/ 	.byte	0x04, 0x36
        /*0096*/ 	.short	(.L_49 - .L_48)
.L_48:
        /*0098*/ 	.word	0x00000008
.L_49:


//--------------------- .nv.info._Z7getMin1ILj128EEvPfPiiS0_iiS0_S1_ --------------------------
	.section	.nv.info._Z7getMin1ILj128EEvPfPiiS0_iiS0_S1_,"",@"SHT_CUDA_INFO"
	.sectionflags	@""
	.align	4


	//----- nvinfo : EIATTR_CUDA_API_VERSION
	.align		4
        /*0000*/ 	.byte	0x04, 0x37
        /*0002*/ 	.short	(.L_51 - .L_50)
.L_50:
        /*0004*/ 	.word	0x00000082


	//----- nvinfo : EIATTR_KPARAM_INFO
	.align		4
.L_51:
        /*0008*/ 	.byte	0x04, 0x17
        /*000a*/ 	.short	(.L_53 - .L_52)
.L_52:
        /*000c*/ 	.word	0x00000000
        /*0010*/ 	.short	0x0007
        /*0012*/ 	.short	0x0030
        /*0014*/ 	.byte	0x00, 0xf5, 0x21, 0x00


	//----- nvinfo : EIATTR_KPARAM_INFO
	.align		4
.L_53:
        /*0018*/ 	.byte	0x04, 0x17
        /*001a*/ 	.short	(.L_55 - .L_54)
.L_54:
        /*001c*/ 	.word	0x00000000
        /*0020*/ 	.short	0x0006
        /*0022*/ 	.short	0x0028
        /*0024*/ 	.byte	0x00, 0xf5, 0x21, 0x00


	//----- nvinfo : EIATTR_KPARAM_INFO
	.align		4
.L_55:
        /*0028*/ 	.byte	0x04, 0x17
        /*002a*/ 	.short	(.L_57 - .L_56)
.L_56:
        /*002c*/ 	.word	0x00000000
        /*0030*/ 	.short	0x0005
        /*0032*/ 	.short	0x0024
        /*0034*/ 	.byte	0x00, 0xf0, 0x11, 0x00


	//----- nvinfo : EIATTR_KPARAM_INFO
	.align		4
.L_57:
        /*0038*/ 	.byte	0x04, 0x17
        /*003a*/ 	.short	(.L_59 - .L_58)
.L_58:
        /*003c*/ 	.word	0x00000000
        /*0040*/ 	.short	0x0004
        /*0042*/ 	.short	0x0020
        /*0044*/ 	.byte	0x00, 0xf0, 0x11, 0x00


	//----- nvinfo : EIATTR_KPARAM_INFO
	.align		4
.L_59:
        /*0048*/ 	.byte	0x04, 0x17
        /*004a*/ 	.short	(.L_61 - .L_60)
.L_60:
        /*004c*/ 	.word	0x00000000
        /*0050*/ 	.short	0x0003
        /*0052*/ 	.short	0x0018
        /*0054*/ 	.byte	0x00, 0xf5, 0x21, 0x00


	//----- nvinfo : EIATTR_KPARAM_INFO
	.align		4
.L_61:
        /*0058*/ 	.byte	0x04, 0x17
        /*005a*/ 	.short	(.L_63 - .L_62)
.L_62:
        /*005c*/ 	.word	0x00000000
        /*0060*/ 	.short	0x0002
        /*0062*/ 	.short	0x0010
        /*0064*/ 	.byte	0x00, 0xf0, 0x11, 0x00


	//----- nvinfo : EIATTR_KPARAM_INFO
	.align		4
.L_63:
        /*0068*/ 	.byte	0x04, 0x17
        /*006a*/ 	.short	(.L_65 - .L_64)
.L_64:
        /*006c*/ 	.word	0x00000000
        /*0070*/ 	.short	0x0001
        /*0072*/ 	.short	0x0008
        /*0074*/ 	.byte	0x00, 0xf5, 0x21, 0x00


	//----- nvinfo : EIATTR_KPARAM_INFO
	.align		4
.L_65:
        /*0078*/ 	.byte	0x04, 0x17
        /*007a*/ 	.short	(.L_67 - .L_66)
.L_66:
        /*007c*/ 	.word	0x00000000
        /*0080*/ 	.short	0x0000
        /*0082*/ 	.short	0x0000
        /*0084*/ 	.byte	0x00, 0xf5, 0x21, 0x00


	//----- nvinfo : EIATTR_SPARSE_MMA_MASK
	.align		4
.L_67:
        /*0088*/ 	.byte	0x03, 0x50
        /*008a*/ 	.short	0x0000


	//----- nvinfo : EIATTR_MAXREG_COUNT
	.align		4
        /*008c*/ 	.byte	0x03, 0x1b
        /*008e*/ 	.short	0x00ff


	//----- nvinfo : EIATTR_NUM_BARRIERS
	.align		4
        /*0090*/ 	.byte	0x02, 0x4c
        /*0092*/ 	.byte	0x01
	.zero		1


	//----- nvinfo : EIATTR_MERCURY_ISA_VERSION
	.align		4
        /*0094*/ 	.byte	0x03, 0x5f
        /*0096*/ 	.short	0x0101


	//----- nvinfo : EIATTR_VRC_CTA_INIT_COUNT
	.align		4
        /*0098*/ 	.byte	0x02, 0x4a
	.zero		1
	.zero		1


	//----- nvinfo : EIATTR_EXIT_INSTR_OFFSETS
	.align		4
        /*009c*/ 	.byte	0x04, 0x1c
        /*009e*/ 	.short	(.L_69 - .L_68)


	//   ....[0]....
.L_68:
        /*00a0*/ 	.word	0x00001af0


	//   ....[1]....
        /*00a4*/ 	.word	0x00001d50


	//   ....[2]....
        /*00a8*/ 	.word	0x00001e30


	//----- nvinfo : EIATTR_CRS_STACK_SIZE
	.align		4
.L_69:
        /*00ac*/ 	.byte	0x04, 0x1e
        /*00ae*/ 	.short	(.L_71 - .L_70)
.L_70:
        /*00b0*/ 	.word	0x00000000


	//----- nvinfo : EIATTR_CBANK_PARAM_SIZE
	.align		4
.L_71:
        /*00b4*/ 	.byte	0x03, 0x19
        /*00b6*/ 	.short	0x0038


	//----- nvinfo : EIATTR_PARAM_CBANK
	.align		4
        /*00b8*/ 	.byte	0x04, 0x0a
        /*00ba*/ 	.short	(.L_73 - .L_72)
	.align		4
.L_72:
        /*00bc*/ 	.word	index@(.nv.constant0._Z7getMin1ILj128EEvPfPiiS0_iiS0_S1_)
        /*00c0*/ 	.short	0x0380
        /*00c2*/ 	.short	0x0038


	//----- nvinfo : EIATTR_SW_WAR
	.align		4
.L_73:
        /*00c4*/ 	.byte	0x04, 0x36
        /*00c6*/ 	.short	(.L_75 - .L_74)
.L_74:
        /*00c8*/ 	.word	0x00000008
.L_75:


//--------------------- .nv.info._Z10sum_level0ILj128EEvPfiiS0_ --------------------------
	.section	.nv.info._Z10sum_level0ILj128EEvPfiiS0_,"",@"SHT_CUDA_INFO"
	.sectionflags	@""
	.align	4


	//----- nvinfo : EIATTR_CUDA_API_VERSION
	.align		4
        /*0000*/ 	.byte	0x04, 0x37
        /*0002*/ 	.short	(.L_77 - .L_76)
.L_76:
        /*0004*/ 	.word	0x00000082


	//----- nvinfo : EIATTR_KPARAM_INFO
	.align		4
.L_77:
        /*0008*/ 	.byte	0x04, 0x17
        /*000a*/ 	.short	(.L_79 - .L_78)
.L_78:
        /*000c*/ 	.word	0x00000000
        /*0010*/ 	.short	0x0003
        /*0012*/ 	.short	0x0010
        /*0014*/ 	.byte	0x00, 0xf5, 0x21, 0x00


	//----- nvinfo : EIATTR_KPARAM_INFO
	.align		4
.L_79:
        /*0018*/ 	.byte	0x04, 0x17
        /*001a*/ 	.short	(.L_81 - .L_80)
.L_80:
        /*001c*/ 	.word	0x00000000
        /*0020*/ 	.short	0x0002
        /*0022*/ 	.short	0x000c
        /*0024*/ 	.byte	0x00, 0xf0, 0x11, 0x00


	//----- nvinfo : EIATTR_KPARAM_INFO
	.align		4
.L_81:
        /*0028*/ 	.byte	0x04, 0x17
        /*002a*/ 	.short	(.L_83 - .L_82)
.L_82:
        /*002c*/ 	.word	0x00000000
        /*0030*/ 	.short	0x0001
        /*0032*/ 	.short	0x0008
        /*0034*/ 	.byte	0x00, 0xf0, 0x11, 0x00


	//----- nvinfo : EIATTR_KPARAM_INFO
	.align		4
.L_83:
        /*0038*/ 	.byte	0x04, 0x17
        /*003a*/ 	.short	(.L_85 - .L_84)
.L_84:
        /*003c*/ 	.word	0x00000000
        /*0040*/ 	.short	0x0000
        /*0042*/ 	.short	0x0000
        /*0044*/ 	.byte	0x00, 0xf5, 0x21, 0x00


	//----- nvinfo : EIATTR_SPARSE_MMA_MASK
	.align		4
.L_85:
        /*0048*/ 	.byte	0x03, 0x50
        /*004a*/ 	.short	0x0000


	//----- nvinfo : EIATTR_MAXREG_COUNT
	.align		4
        /*004c*/ 	.byte	0x03, 0x1b
        /*004e*/ 	.short	0x00ff


	//----- nvinfo : EIATTR_NUM_BARRIERS
	.align		4
        /*0050*/ 	.byte	0x02, 0x4c
        /*0052*/ 	.byte	0x01
	.zero		1


	//----- nvinfo : EIATTR_MERCURY_ISA_VERSION
	.align		4
        /*0054*/ 	.byte	0x03, 0x5f
        /*0056*/ 	.short	0x0101


	//----- nvinfo : EIATTR_VRC_CTA_INIT_COUNT
	.align		4
        /*0058*/ 	.byte	0x02, 0x4a
	.zero		1
	.zero		1


	//----- nvinfo : EIATTR_EXIT_INSTR_OFFSETS
	.align		4
        /*005c*/ 	.byte	0x04, 0x1c
        /*005e*/ 	.short	(.L_87 - .L_86)


	//   ....[0]....
.L_86:
        /*0060*/ 	.word	0x00000710


	//   ....[1]....
        /*0064*/ 	.word	0x00000850


	//   ....[2]....
        /*0068*/ 	.word	0x000008a0


	//----- nvinfo : EIATTR_CRS_STACK_SIZE
	.align		4
.L_87:
        /*006c*/ 	.byte	0x04, 0x1e
        /*006e*/ 	.short	(.L_89 - .L_88)
.L_88:
        /*0070*/ 	.word	0x00000000


	//----- nvinfo : EIATTR_CBANK_PARAM_SIZE
	.align		4
.L_89:
        /*0074*/ 	.byte	0x03, 0x19
        /*0076*/ 	.short	0x0018


	//----- nvinfo : EIATTR_PARAM_CBANK
	.align		4
        /*0078*/ 	.byte	0x04, 0x0a
        /*007a*/ 	.short	(.L_91 - .L_90)
	.align		4
.L_90:
        /*007c*/ 	.word	index@(.nv.constant0._Z10sum_level0ILj128EEvPfiiS0_)
        /*0080*/ 	.short	0x0380
        /*0082*/ 	.short	0x0018


	//----- nvinfo : EIATTR_SW_WAR
	.align		4
.L_91:
        /*0084*/ 	.byte	0x04, 0x36
        /*0086*/ 	.short	(.L_93 - .L_92)
.L_92:
        /*0088*/ 	.word	0x00000008
.L_93:


//--------------------- .nv.info._Z6updatePfifii  --------------------------
	.section	.nv.info._Z6updatePfifii,"",@"SHT_CUDA_INFO"
	.sectionflags	@""
	.align	4


	//----- nvinfo : EIATTR_CUDA_API_VERSION
	.align		4
        /*0000*/ 	.byte	0x04, 0x37
        /*0002*/ 	.short	(.L_95 - .L_94)
.L_94:
        /*0004*/ 	.word	0x00000082


	//----- nvinfo : EIATTR_KPARAM_INFO
	.align		4
.L_95:
        /*0008*/ 	.byte	0x04, 0x17
        /*000a*/ 	.short	(.L_97 - .L_96)
.L_96:
        /*000c*/ 	.word	0x00000000
        /*0010*/ 	.short	0x0004
        /*0012*/ 	.short	0x0014
        /*0014*/ 	.byte	0x00, 0xf0, 0x11, 0x00


	//----- nvinfo : EIATTR_KPARAM_INFO
	.align		4
.L_97:
        /*0018*/ 	.byte	0x04, 0x17
        /*001a*/ 	.short	(.L_99 - .L_98)
.L_98:
        /*001c*/ 	.word	0x00000000
        /*0020*/ 	.short	0x0003
        /*0022*/ 	.short	0x0010
        /*0024*/ 	.byte	0x00, 0xf0, 0x11, 0x00


	//----- nvinfo : EIATTR_KPARAM_INFO
	.align		4
.L_99:
        /*0028*/ 	.byte	0x04, 0x17
        /*002a*/ 	.short	(.L_101 - .L_100)
.L_100:
        /*002c*/ 	.word	0x00000000
        /*0030*/ 	.short	0x0002
        /*0032*/ 	.short	0x000c
        /*0034*/ 	.byte	0x00, 0xf0, 0x11, 0x00


	//----- nvinfo : EIATTR_KPARAM_INFO
	.align		4
.L_101:
        /*0038*/ 	.byte	0x04, 0x17
        /*003a*/ 	.short	(.L_103 - .L_102)
.L_102:
        /*003c*/ 	.word	0x00000000
        /*0040*/ 	.short	0x0001
        /*0042*/ 	.short	0x0008
        /*0044*/ 	.byte	0x00, 0xf0, 0x11, 0x00


	//----- nvinfo : EIATTR_KPARAM_INFO
	.align		4
.L_103:
        /*0048*/ 	.byte	0x04, 0x17
        /*004a*/ 	.short	(.L_105 - .L_104)
.L_104:
        /*004c*/ 	.word	0x00000000
        /*0050*/ 	.short	0x0000
        /*0052*/ 	.short	0x0000
        /*0054*/ 	.byte	0x00, 0xf5, 0x21, 0x00


	//----- nvinfo : EIATTR_SPARSE_MMA_MASK
	.align		4
.L_105:
        /*0058*/ 	.byte	0x03, 0x50
        /*005a*/ 	.short	0x0000


	//----- nvinfo : EIATTR_MAXREG_COUNT
	.align		4
        /*005c*/ 	.byte	0x03, 0x1b
        /*005e*/ 	.short	0x00ff


	//----- nvinfo : EIATTR_MERCURY_ISA_VERSION
	.align		4
        /*0060*/ 	.byte	0x03, 0x5f
        /*0062*/ 	.short	0x0101


	//----- nvinfo : EIATTR_VRC_CTA_INIT_COUNT
	.align		4
        /*0064*/ 	.byte	0x02, 0x4a
	.zero		1
	.zero		1


	//----- nvinfo : EIATTR_EXIT_INSTR_OFFSETS
	.align		4
        /*0068*/ 	.byte	0x04, 0x1c
        /*006a*/ 	.short	(.L_107 - .L_106)


	//   ....[0]....
.L_106:
        /*006c*/ 	.word	0x00000070


	//   ....[1]....
        /*0070*/ 	.word	0x000000f0


	//   ....[2]....
        /*0074*/ 	.word	0x00000210


	//----- nvinfo : EIATTR_CBANK_PARAM_SIZE
	.align		4
.L_107:
        /*0078*/ 	.byte	0x03, 0x19
        /*007a*/ 	.short	0x0018


	//----- nvinfo : EIATTR_PARAM_CBANK
	.align		4
        /*007c*/ 	.byte	0x04, 0x0a
        /*007e*/ 	.short	(.L_109 - .L_108)
	.align		4
.L_108:
        /*0080*/ 	.word	index@(.nv.constant0._Z6updatePfifii)
        /*0084*/ 	.short	0x0380
        /*0086*/ 	.short	0x0018


	//----- nvinfo : EIATTR_SW_WAR
	.align		4
.L_109:
        /*0088*/ 	.byte	0x04, 0x36
        /*008a*/ 	.short	(.L_111 - .L_110)
.L_110:
        /*008c*/ 	.word	0x00000008
.L_111:


//--------------------- .nv.info._Z10sum_level1PfiiS_ --------------------------
	.section	.nv.info._Z10sum_level1PfiiS_,"",@"SHT_CUDA_INFO"
	.sectionflags	@""
	.align	4


	//----- nvinfo : EIATTR_CUDA_API_VERSION
	.align		4
        /*0000*/ 	.byte	0x04, 0x37
        /*0002*/ 	.short	(.L_113 - .L_112)
.L_112:
        /*0004*/ 	.word	0x00000082


	//----- nvinfo : EIATTR_KPARAM_INFO
	.align		4
.L_113:
        /*0008*/ 	.byte	0x04, 0x17
        /*000a*/ 	.short	(.L_115 - .L_114)
.L_114:
        /*000c*/ 	.word	0x00000000
        /*0010*/ 	.short	0x0003
        /*0012*/ 	.short	0x0010
        /*0014*/ 	.byte	0x00, 0xf5, 0x21, 0x00


	//----- nvinfo : EIATTR_KPARAM_INFO
	.align		4
.L_115:
        /*0018*/ 	.byte	0x04, 0x17
        /*001a*/ 	.short	(.L_117 - .L_116)
.L_116:
        /*001c*/ 	.word	0x00000000
        /*0020*/ 	.short	0x0002
        /*0022*/ 	.short	0x000c
        /*0024*/ 	.byte	0x00, 0xf0, 0x11, 0x00


	//----- nvinfo : EIATTR_KPARAM_INFO
	.align		4
.L_117:
        /*0028*/ 	.byte	0x04, 0x17
        /*002a*/ 	.short	(.L_119 - .L_118)
.L_118:
        /*002c*/ 	.word	0x00000000
        /*0030*/ 	.short	0x0001
        /*0032*/ 	.short	0x0008
        /*0034*/ 	.byte	0x00, 0xf0, 0x11, 0x00


	//----- nvinfo : EIATTR_KPARAM_INFO
	.align		4
.L_119:
        /*0038*/ 	.byte	0x04, 0x17
        /*003a*/ 	.short	(.L_121 - .L_120)
.L_120:
        /*003c*/ 	.word	0x00000000
        /*0040*/ 	.short	0x0000
        /*0042*/ 	.short	0x0000
        /*0044*/ 	.byte	0x00, 0xf5, 0x21, 0x00


	//----- nvinfo : EIATTR_SPARSE_MMA_MASK
	.align		4
.L_121:
        /*0048*/ 	.byte	0x03, 0x50
        /*004a*/ 	.short	0x0000


	//----- nvinfo : EIATTR_MAXREG_COUNT
	.align		4
        /*004c*/ 	.byte	0x03, 0x1b
        /*004e*/ 	.short	0x00ff


	//----- nvinfo : EIATTR_MERCURY_ISA_VERSION
	.align		4
        /*0050*/ 	.byte	0x03, 0x5f
        /*0052*/ 	.short	0x0101


	//----- nvinfo : EIATTR_VRC_CTA_INIT_COUNT
	.align		4
        /*0054*/ 	.byte	0x02, 0x4a
	.zero		1
	.zero		1


	//----- nvinfo : EIATTR_EXIT_INSTR_OFFSETS
	.align		4
        /*0058*/ 	.byte	0x04, 0x1c
        /*005a*/ 	.short	(.L_123 - .L_122)


	//   ....[0]....
.L_122:
        /*005c*/ 	.word	0x00000070


	//   ....[1]....
        /*0060*/ 	.word	0x000008e0


	//----- nvinfo : EIATTR_CBANK_PARAM_SIZE
	.align		4
.L_123:
        /*0064*/ 	.byte	0x03, 0x19
        /*0066*/ 	.short	0x0018


	//----- nvinfo : EIATTR_PARAM_CBANK
	.align		4
        /*0068*/ 	.byte	0x04, 0x0a
        /*006a*/ 	.short	(.L_125 - .L_124)
	.align		4
.L_124:
        /*006c*/ 	.word	index@(.nv.constant0._Z10sum_level1PfiiS_)
        /*0070*/ 	.short	0x0380
        /*0072*/ 	.short	0x0018


	//----- nvinfo : EIATTR_SW_WAR
	.align		4
.L_125:
        /*0074*/ 	.byte	0x04, 0x36
        /*0076*/ 	.short	(.L_127 - .L_126)
.L_126:
        /*0078*/ 	.word	0x00000008
.L_127:


//--------------------- .nv.callgraph             --------------------------
	.section	.nv.callgraph,"",@"SHT_CUDA_CALLGRAPH"
	.align	4
	.sectionentsize	8
	.align		4
        /*0000*/ 	.word	0x00000000
	.align		4
        /*0004*/ 	.word	0xffffffff
	.align		4
        /*0008*/ 	.word	0x00000000
	.align		4
        /*000c*/ 	.word	0xfffffffe
	.align		4
        /*0010*/ 	.word	0x00000000
	.align		4
        /*0014*/ 	.word	0xfffffffd
	.align		4
        /*0018*/ 	.word	0x00000000
	.align		4
        /*001c*/ 	.word	0xfffffffc


//--------------------- .text._Z6getMinILj128EEvPfPiiS0_S1_ --------------------------
	.section	.text._Z6getMinILj128EEvPfPiiS0_S1_,"ax",@progbits
	.align	128
        .global         _Z6getMinILj128EEvPfPiiS0_S1_
        .type           _Z6getMinILj128EEvPfPiiS0_S1_,@function
        .size           _Z6getMinILj128EEvPfPiiS0_S1_,(.L_x_51 - _Z6getMinILj128EEvPfPiiS0_S1_)
        .other          _Z6getMinILj128EEvPfPiiS0_S1_,@"STO_CUDA_ENTRY STV_DEFAULT"
_Z6getMinILj128EEvPfPiiS0_S1_:
.text._Z6getMinILj128EEvPfPiiS0_S1_:
[----:B------:R-:W-:Y:S01]  /*0000*/  LDC R1, c[0x0][0x37c] ;  /* 0x0000df00ff017b82 */ /* 0x000fe20000000800 */
[----:B------:R-:W0:Y:S01]  /*0010*/  S2R R2, SR_CTAID.X ;  /* 0x0000000000027919 */ /* 0x000e220000002500 */
[----:B------:R-:W1:Y:S01]  /*0020*/  LDCU UR4, c[0x0][0x390] ;  /* 0x00007200ff0477ac */ /* 0x000e620008000800 */
[----:B------:R-:W-:Y:S01]  /*0030*/  BSSY.RECONVERGENT B0, `(.L_x_0) ;  /* 0x000003c000007945 */ /* 0x000fe20003800200 */
[----:B------:R-:W-:Y:S01]  /*0040*/  IMAD.MOV.U32 R9, RZ, RZ, 0x7f800000 ;  /* 0x7f800000ff097424 */ /* 0x000fe200078e00ff */
[----:B------:R-:W2:Y:S01]  /*0050*/  S2R R3, SR_TID.X ;  /* 0x0000000000037919 */ /* 0x000ea20000002100 */
[----:B------:R-:W3:Y:S01]  /*0060*/  LDCU.64 UR8, c[0x0][0x358] ;  /* 0x00006b00ff0877ac */ /* 0x000ee20008000a00 */
[----:B0-----:R-:W-:-:S05]  /*0070*/  IMAD.SHL.U32 R0, R2, 0x400, RZ ;  /* 0x0000040002007824 */ /* 0x001fca00078e00ff */
[----:B--2---:R-:W-:-:S04]  /*0080*/  LOP3.LUT R0, R0, R3, RZ, 0xfc, !PT ;  /* 0x0000000300007212 */ /* 0x004fc800078efcff */
[----:B-1----:R-:W-:-:S13]  /*0090*/  ISETP.GE.AND P0, PT, R0, UR4, PT ;  /* 0x0000000400007c0c */ /* 0x002fda000bf06270 */
[----:B---3--:R-:W-:Y:S05]  /*00a0*/  @P0 BRA `(.L_x_1) ;  /* 0x0000000000d00947 */ /* 0x008fea0003800000 */
[----:B------:R-:W0:Y:S01]  /*00b0*/  LDC.64 R4, c[0x0][0x380] ;  /* 0x0000e000ff047b82 */ /* 0x000e220000000a00 */
[C---:B------:R-:W-:Y:S02]  /*00c0*/  VIADD R19, R0.reuse, 0x80 ;  /* 0x0000008000137836 */ /* 0x040fe40000000000 */
[C---:B------:R-:W-:Y:S02]  /*00d0*/  VIADD R21, R0.reuse, 0x100 ;  /* 0x0000010000157836 */ /* 0x040fe40000000000 */
[----:B------:R-:W-:Y:S01]  /*00e0*/  IMAD.MOV.U32 R10, RZ, RZ, 0x7f800000 ;  /* 0x7f800000ff0a7424 */ /* 0x000fe200078e00ff */
[----:B------:R-:W-:Y:S01]  /*00f0*/  ISETP.GE.AND P0, PT, R19, UR4, PT ;  /* 0x0000000413007c0c */ /* 0x000fe2000bf06270 */
[C---:B------:R-:W-:Y:S01]  /*0100*/  VIADD R23, R0.reuse, 0x180 ;  /* 0x0000018000177836 */ /* 0x040fe20000000000 */
[----:B------:R-:W-:Y:S01]  /*0110*/  ISETP.GE.AND P1, PT, R21, UR4, PT ;  /* 0x0000000415007c0c */ /* 0x000fe2000bf26270 */
[----:B------:R-:W-:Y:S02]  /*0120*/  IMAD.MOV.U32 R11, RZ, RZ, 0x7f800000 ;  /* 0x7f800000ff0b7424 */ /* 0x000fe400078e00ff */
[----:B------:R-:W-:-:S02]  /*0130*/  VIADD R25, R0, 0x200 ;  /* 0x0000020000197836 */ /* 0x000fc40000000000 */
[----:B0-----:R-:W-:-:S06]  /*0140*/  IMAD.WIDE R4, R0, 0x4, R4 ;  /* 0x0000000400047825 */ /* 0x001fcc00078e0204 */
[----:B------:R-:W2:Y:S01]  /*0150*/  @!P0 LDG.E R10, desc[UR8][R4.64+0x200] ;  /* 0x00020008040a8981 */ /* 0x000ea2000c1e1900 */
[----:B------:R-:W-:-:S03]  /*0160*/  ISETP.GE.AND P0, PT, R23, UR4, PT ;  /* 0x0000000417007c0c */ /* 0x000fc6000bf06270 */
[----:B------:R-:W2:Y:S01]  /*0170*/  LDG.E R17, desc[UR8][R4.64] ;  /* 0x0000000804117981 */ /* 0x000ea2000c1e1900 */
[----:B------:R-:W-:-:S03]  /*0180*/  IMAD.MOV.U32 R12, RZ, RZ, 0x7f800000 ;  /* 0x7f800000ff0c7424 */ /* 0x000fc600078e00ff */
[----:B------:R-:W3:Y:S01]  /*0190*/  @!P1 LDG.E R11, desc[UR8][R4.64+0x400] ;  /* 0x00040008040b9981 */ /* 0x000ee2000c1e1900 */
[----:B------:R-:W-:Y:S01]  /*01a0*/  ISETP.GE.AND P1, PT, R25, UR4, PT ;  /* 0x0000000419007c0c */ /* 0x000fe2000bf26270 */
[C---:B------:R-:W-:Y:S02]  /*01b0*/  VIADD R9, R0.reuse, 0x280 ;  /* 0x0000028000097836 */ /* 0x040fe40000000000 */
[----:B------:R-:W-:Y:S02]  /*01c0*/  IMAD.MOV.U32 R13, RZ, RZ, 0x7f800000 ;  /* 0x7f800000ff0d7424 */ /* 0x000fe400078e00ff */
[----:B------:R-:W4:Y:S01]  /*01d0*/  @!P0 LDG.E R12, desc[UR8][R4.64+0x600] ;  /* 0x00060008040c8981 */ /* 0x000f22000c1e1900 */
[----:B------:R-:W-:Y:S01]  /*01e0*/  ISETP.GE.AND P0, PT, R9, UR4, PT ;  /* 0x0000000409007c0c */ /* 0x000fe2000bf06270 */
[----:B------:R-:W-:Y:S02]  /*01f0*/  VIADD R8, R0, 0x300 ;  /* 0x0000030000087836 */ /* 0x000fe40000000000 */
[----:B------:R-:W-:-:S04]  /*0200*/  IMAD.MOV.U32 R14, RZ, RZ, 0x7f800000 ;  /* 0x7f800000ff0e7424 */ /* 0x000fc800078e00ff */
[----:B------:R-:W5:Y:S01]  /*0210*/  @!P1 LDG.E R13, desc[UR8][R4.64+0x800] ;  /* 0x00080008040d9981 */ /* 0x000f62000c1e1900 */
[----:B------:R-:W-:Y:S01]  /*0220*/  ISETP.GE.AND P1, PT, R8, UR4, PT ;  /* 0x0000000408007c0c */ /* 0x000fe2000bf26270 */
[----:B------:R-:W-:Y:S02]  /*0230*/  VIADD R6, R0, 0x380 ;  /* 0x0000038000067836 */ /* 0x000fe40000000000 */
[----:B------:R-:W-:Y:S02]  /*0240*/  IMAD.MOV.U32 R15, RZ, RZ, 0x7f800000 ;  /* 0x7f800000ff0f7424 */ /* 0x000fe400078e00ff */
[----:B------:R-:W5:Y:S01]  /*0250*/  @!P0 LDG.E R14, desc[UR8][R4.64+0xa00] ;  /* 0x000a0008040e8981 */ /* 0x000f62000c1e1900 */
[----:B------:R-:W-:Y:S01]  /*0260*/  ISETP.GE.AND P0, PT, R6, UR4, PT ;  /* 0x0000000406007c0c */ /* 0x000fe2000bf06270 */
[----:B------:R-:W-:-:S06]  /*0270*/  IMAD.MOV.U32 R7, RZ, RZ, 0x7f800000 ;  /* 0x7f800000ff077424 */ /* 0x000fcc00078e00ff */
[----:B------:R-:W5:Y:S06]  /*0280*/  @!P1 LDG.E R15, desc[UR8][R4.64+0xc00] ;  /* 0x000c0008040f9981 */ /* 0x000f6c000c1e1900 */
[----:B------:R0:W5:Y:S01]  /*0290*/  @!P0 LDG.E R7, desc[UR8][R4.64+0xe00] ;  /* 0x000e000804078981 */ /* 0x000162000c1e1900 */
[----:B--2---:R-:W-:-:S04]  /*02a0*/  FSETP.GEU.AND P3, PT, R10, R17, PT ;  /* 0x000000110a00720b */ /* 0x004fc80003f6e000 */
[----:B------:R-:W-:Y:S02]  /*02b0*/  FSEL R10, R10, R17, !P3 ;  /* 0x000000110a0a7208 */ /* 0x000fe40005800000 */
[----:B------:R-:W-:Y:S02]  /*02c0*/  SEL R0, R19, R0, !P3 ;  /* 0x0000000013007207 */ /* 0x000fe40005800000 */
[----:B---3--:R-:W-:-:S04]  /*02d0*/  FSETP.GEU.AND P0, PT, R11, R10, PT ;  /* 0x0000000a0b00720b */ /* 0x008fc80003f0e000 */
[----:B------:R-:W-:Y:S02]  /*02e0*/  FSEL R11, R11, R10, !P0 ;  /* 0x0000000a0b0b7208 */ /* 0x000fe40004000000 */
[----:B------:R-:W-:Y:S02]  /*02f0*/  SEL R0, R21, R0, !P0 ;  /* 0x0000000015007207 */ /* 0x000fe40004000000 */
[----:B----4-:R-:W-:-:S04]  /*0300*/  FSETP.GEU.AND P1, PT, R12, R11, PT ;  /* 0x0000000b0c00720b */ /* 0x010fc80003f2e000 */
[----:B------:R-:W-:Y:S02]  /*0310*/  FSEL R12, R12, R11, !P1 ;  /* 0x0000000b0c0c7208 */ /* 0x000fe40004800000 */
[----:B------:R-:W-:Y:S02]  /*0320*/  SEL R0, R23, R0, !P1 ;  /* 0x0000000017007207 */ /* 0x000fe40004800000 */
[----:B-----5:R-:W-:-:S04]  /*0330*/  FSETP.GEU.AND P2, PT, R13, R12, PT ;  /* 0x0000000c0d00720b */ /* 0x020fc80003f4e000 */
[----:B------:R-:W-:Y:S02]  /*0340*/  FSEL R13, R13, R12, !P2 ;  /* 0x0000000c0d0d7208 */ /* 0x000fe40005000000 */
[----:B------:R-:W-:Y:S02]  /*0350*/  SEL R0, R25, R0, !P2 ;  /* 0x0000000019007207 */ /* 0x000fe40005000000 */
[----:B------:R-:W-:-:S04]  /*0360*/  FSETP.GEU.AND P3, PT, R14, R13, PT ;  /* 0x0000000d0e00720b */ /* 0x000fc80003f6e000 */
[----:B------:R-:W-:Y:S02]  /*0370*/  FSEL R14, R14, R13, !P3 ;  /* 0x0000000d0e0e7208 */ /* 0x000fe40005800000 */
[----:B------:R-:W-:Y:S02]  /*0380*/  SEL R9, R9, R0, !P3 ;  /* 0x0000000009097207 */ /* 0x000fe40005800000 */
[----:B------:R-:W-:-:S04]  /*0390*/  FSETP.GEU.AND P0, PT, R15, R14, PT ;  /* 0x0000000e0f00720b */ /* 0x000fc80003f0e000 */
[----:B------:R-:W-:Y:S02]  /*03a0*/  FSEL R14, R15, R14, !P0 ;  /* 0x0000000e0f0e7208 */ /* 0x000fe40004000000 */
[----:B0-----:R-:W-:Y:S02]  /*03b0*/  SEL R5, R8, R9, !P0 ;  /* 0x0000000908057207 */ /* 0x001fe40004000000 */
[----:B------:R-:W-:-:S04]  /*03c0*/  FSETP.GEU.AND P1, PT, R7, R14, PT ;  /* 0x0000000e0700720b */ /* 0x000fc80003f2e000 */
[----:B------:R-:W-:Y:S02]  /*03d0*/  FSEL R9, R7, R14, !P1 ;  /* 0x0000000e07097208 */ /* 0x000fe40004800000 */
[----:B------:R-:W-:-:S07]  /*03e0*/  SEL R0, R6, R5, !P1 ;  /* 0x0000000506007207 */ /* 0x000fce0004800000 */
.L_x_1:
[----:B------:R-:W-:Y:S05]  /*03f0*/  BSYNC.RECONVERGENT B0 ;  /* 0x0000000000007941 */ /* 0x000fea0003800200 */
.L_x_0:
[----:B------:R-:W0:Y:S01]  /*0400*/  S2UR UR6, SR_CgaCtaId ;  /* 0x00000000000679c3 */ /* 0x000e220000008800 */
[----:B------:R-:W-:Y:S01]  /*0410*/  UMOV UR4, 0x400 ;  /* 0x0000040000047882 */ /* 0x000fe20000000000 */
[C---:B------:R-:W-:Y:S01]  /*0420*/  ISETP.GT.U32.AND P0, PT, R3.reuse, 0x3f, PT ;  /* 0x0000003f0300780c */ /* 0x040fe20003f04070 */
[----:B------:R-:W-:Y:S01]  /*0430*/  UIADD3 UR5, UPT, UPT, UR4, 0x200, URZ ;  /* 0x0000020004057890 */ /* 0x000fe2000fffe0ff */
[----:B------:R-:W-:Y:S01]  /*0440*/  BSSY.RECONVERGENT B0, `(.L_x_2) ;  /* 0x0000013000007945 */ /* 0x000fe20003800200 */
[----:B------:R-:W-:Y:S01]  /*0450*/  ISETP.GT.U32.AND P1, PT, R3, 0x1f, PT ;  /* 0x0000001f0300780c */ /* 0x000fe20003f24070 */
[----:B0-----:R-:W-:Y:S02]  /*0460*/  ULEA UR4, UR6, UR4, 0x18 ;  /* 0x0000000406047291 */ /* 0x001fe4000f8ec0ff */
[----:B------:R-:W-:-:S04]  /*0470*/  ULEA UR5, UR6, UR5, 0x18 ;  /* 0x0000000506057291 */ /* 0x000fc8000f8ec0ff */
[C---:B------:R-:W-:Y:S02]  /*0480*/  LEA R4, R3.reuse, UR4, 0x2 ;  /* 0x0000000403047c11 */ /* 0x040fe4000f8e10ff */
[----:B------:R-:W-:-:S03]  /*0490*/  LEA R5, R3, UR5, 0x2 ;  /* 0x0000000503057c11 */ /* 0x000fc6000f8e10ff */
[----:B------:R0:W-:Y:S04]  /*04a0*/  STS [R4], R9 ;  /* 0x0000000904007388 */ /* 0x0001e80000000800 */
[----:B------:R0:W-:Y:S01]  /*04b0*/  STS [R5], R0 ;  /* 0x0000000005007388 */ /* 0x0001e20000000800 */
[----:B------:R-:W-:Y:S08]  /*04c0*/  BAR.SYNC.DEFER_BLOCKING 0x0 ;  /* 0x0000000000007b1d */ /* 0x000ff00000010000 */
[----:B------:R-:W-:Y:S08]  /*04d0*/  BAR.SYNC.DEFER_BLOCKING 0x0 ;  /* 0x0000000000007b1d */ /* 0x000ff00000010000 */
[----:B------:R-:W-:Y:S08]  /*04e0*/  BAR.SYNC.DEFER_BLOCKING 0x0 ;  /* 0x0000000000007b1d */ /* 0x000ff00000010000 */
[----:B------:R-:W-:Y:S06]  /*04f0*/  BAR.SYNC.DEFER_BLOCKING 0x0 ;  /* 0x0000000000007b1d */ /* 0x000fec0000010000 */
[----:B0-----:R-:W-:Y:S05]  /*0500*/  @P0 BRA `(.L_x_3) ;  /* 0x0000000000180947 */ /* 0x001fea0003800000 */
[----:B------:R-:W0:Y:S02]  /*0510*/  LDS R6, [R4+0x100] ;  /* 0x0001000004067984 */ /* 0x000e240000000800 */
[----:B0-----:R-:W-:-:S13]  /*0520*/  FSETP.GEU.AND P0, PT, R6, R9, PT ;  /* 0x000000090600720b */ /* 0x001fda0003f0e000 */
[----:B------:R-:W-:Y:S01]  /*0530*/  @!P0 STS [R4], R6 ;  /* 0x0000000604008388 */ /* 0x000fe20000000800 */
[----:B------:R-:W-:-:S03]  /*0540*/  @!P0 IMAD.MOV.U32 R9, RZ, RZ, R6 ;  /* 0x000000ffff098224 */ /* 0x000fc600078e0006 */
[----:B------:R-:W0:Y:S04]  /*0550*/  @!P0 LDS R0, [R5+0x100] ;  /* 0x0001000005008984 */ /* 0x000e280000000800 */
[----:B0-----:R0:W-:Y:S02]  /*0560*/  @!P0 STS [R5], R0 ;  /* 0x0000000005008388 */ /* 0x0011e40000000800 */
.L_x_3:
[----:B------:R-:W-:Y:S05]  /*0570*/  BSYNC.RECONVERGENT B0 ;  /* 0x0000000000007941 */ /* 0x000fea0003800200 */
.L_x_2:
[----:B------:R-:W-:Y:S06]  /*0580*/  BAR.SYNC.DEFER_BLOCKING 0x0 ;  /* 0x0000000000007b1d */ /* 0x000fec0000010000 */
[----:B------:R-:W-:Y:S05]  /*0590*/  @P1 EXIT ;  /* 0x000000000000194d */ /* 0x000fea0003800000 */
[----:B------:R-:W1:Y:S01]  /*05a0*/  LDS R6, [R4+0x80] ;  /* 0x0000800004067984 */ /* 0x000e620000000800 */
[----:B------:R-:W-:Y:S02]  /*05b0*/  ISETP.NE.AND P1, PT, R3, RZ, PT ;  /* 0x000000ff0300720c */ /* 0x000fe40003f25270 */
[----:B-1----:R-:W-:-:S13]  /*05c0*/  FSETP.GEU.AND P0, PT, R6, R9, PT ;  /* 0x000000090600720b */ /* 0x002fda0003f0e000 */
[----:B------:R-:W1:Y:S04]  /*05d0*/  @!P0 LDS R9, [R4+0x80] ;  /* 0x0000800004098984 */ /* 0x000e680000000800 */
[----:B-1----:R-:W-:Y:S04]  /*05e0*/  @!P0 STS [R4], R9 ;  /* 0x0000000904008388 */ /* 0x002fe80000000800 */
[----:B0-----:R-:W0:Y:S04]  /*05f0*/  @!P0 LDS R0, [R5+0x80] ;  /* 0x0000800005008984 */ /* 0x001e280000000800 */
[----:B0-----:R-:W-:Y:S04]  /*0600*/  @!P0 STS [R5], R0 ;  /* 0x0000000005008388 */ /* 0x001fe80000000800 */
[----:B------:R-:W0:Y:S02]  /*0610*/  LDS R6, [R4+0x40] ;  /* 0x0000400004067984 */ /* 0x000e240000000800 */
[----:B0-----:R-:W-:-:S13]  /*0620*/  FSETP.GEU.AND P0, PT, R6, R9, PT ;  /* 0x000000090600720b */ /* 0x001fda0003f0e000 */
[----:B------:R-:W0:Y:S04]  /*0630*/  @!P0 LDS R9, [R4+0x40] ;  /* 0x0000400004098984 */ /* 0x000e280000000800 */
[----:B0-----:R-:W-:Y:S04]  /*0640*/  @!P0 STS [R4], R9 ;  /* 0x0000000904008388 */ /* 0x001fe80000000800 */
[----:B------:R-:W0:Y:S04]  /*0650*/  @!P0 LDS R0, [R5+0x40] ;  /* 0x0000400005008984 */ /* 0x000e280000000800 */
        /* <DEDUP_REMOVED lines=24> */
[----:B0-----:R0:W-:Y:S01]  /*07e0*/  @!P0 STS [R5], R0 ;  /* 0x0000000005008388 */ /* 0x0011e20000000800 */
[----:B------:R-:W-:Y:S05]  /*07f0*/  @P1 EXIT ;  /* 0x000000000000194d */ /* 0x000fea0003800000 */
[----:B0-----:R-:W0:Y:S01]  /*0800*/  LDC.64 R4, c[0x0][0x398] ;  /* 0x0000e600ff047b82 */ /* 0x001e220000000a00 */
[----:B------:R-:W1:Y:S07]  /*0810*/  LDCU.64 UR4, c[0x0][0x388] ;  /* 0x00007100ff0477ac */ /* 0x000e6e0008000a00 */
[----:B------:R-:W2:Y:S01]  /*0820*/  LDC.64 R6, c[0x0][0x3a0] ;  /* 0x0000e800ff067b82 */ /* 0x000ea20000000a00 */
[----:B-1----:R-:W-:-:S04]  /*0830*/  UISETP.NE.U32.AND UP0, UPT, UR4, URZ, UPT ;  /* 0x000000ff0400728c */ /* 0x002fc8000bf05070 */
[----:B------:R-:W-:Y:S01]  /*0840*/  UISETP.NE.AND.EX UP0, UPT, UR5, URZ, UPT, UP0 ;  /* 0x000000ff0500728c */ /* 0x000fe2000bf05300 */
[----:B0-----:R-:W-:-:S05]  /*0850*/  IMAD.WIDE.U32 R4, R2, 0x4, R4 ;  /* 0x0000000402047825 */ /* 0x001fca00078e0004 */
[----:B------:R0:W-:Y:S01]  /*0860*/  STG.E desc[UR8][R4.64], R9 ;  /* 0x0000000904007986 */ /* 0x0001e2000c101908 */
[----:B--2---:R-:W-:Y:S02]  /*0870*/  IMAD.WIDE.U32 R6, R2, 0x4, R6 ;  /* 0x0000000402067825 */ /* 0x004fe400078e0006 */
[----:B------:R-:W-:Y:S05]  /*0880*/  BRA.U !UP0, `(.L_x_4) ;  /* 0x00000001080c7547 */ /* 0x000fea000b800000 */
[----:B------:R-:W1:Y:S02]  /*0890*/  LDC.64 R2, c[0x0][0x388] ;  /* 0x0000e200ff027b82 */ /* 0x000e640000000a00 */
[----:B-1----:R-:W-:-:S05]  /*08a0*/  IMAD.WIDE R2, R0, 0x4, R2 ;  /* 0x0000000400027825 */ /* 0x002fca00078e0202 */
[----:B------:R1:W5:Y:S02]  /*08b0*/  LDG.E R0, desc[UR8][R2.64] ;  /* 0x0000000802007981 */ /* 0x000364000c1e1900 */
.L_x_4:
[----:B-----5:R-:W-:Y:S01]  /*08c0*/  STG.E desc[UR8][R6.64], R0 ;  /* 0x0000000006007986 */ /* 0x020fe2000c101908 */
[----:B------:R-:W-:Y:S05]  /*08d0*/  EXIT ;  /* 0x000000000000794d */ /* 0x000fea0003800000 */
.L_x_5:
[----:B------:R-:W-:-:S00]  /*08e0*/  BRA `(.L_x_5) ;  /* 0xfffffffc00fc7947 */ /* 0x000fc0000383ffff */
[----:B------:R-:W-:-:S00]  /*08f0*/  NOP ;  /* 0x0000000000007918 */ /* 0x000fc00000000000 */
        /* <DEDUP_REMOVED lines=8> */
.L_x_51:


//--------------------- .text._Z7getMin1ILj128EEvPfPiiS0_iiS0_S1_ --------------------------
	.section	.text._Z7getMin1ILj128EEvPfPiiS0_iiS0_S1_,"ax",@progbits
	.align	128
        .global         _Z7getMin1ILj128EEvPfPiiS0_iiS0_S1_
        .type           _Z7getMin1ILj128EEvPfPiiS0_iiS0_S1_,@function
        .size           _Z7getMin1ILj128EEvPfPiiS0_iiS0_S1_,(.L_x_52 - _Z7getMin1ILj128EEvPfPiiS0_iiS0_S1_)
        .other          _Z7getMin1ILj128EEvPfPiiS0_iiS0_S1_,@"STO_CUDA_ENTRY STV_DEFAULT"
_Z7getMin1ILj128EEvPfPiiS0_iiS0_S1_:
.text._Z7getMin1ILj128EEvPfPiiS0_iiS0_S1_:
        /* <DEDUP_REMOVED lines=9> */
[----:B-1----:R-:W-:Y:S01]  /*0090*/  ISETP.GE.AND P0, PT, R6, UR4, PT ;  /* 0x0000000406007c0c */ /* 0x002fe2000bf06270 */
[----:B------:R-:W-:-:S12]  /*00a0*/  IMAD.MOV.U32 R8, RZ, RZ, R6 ;  /* 0x000000ffff087224 */ /* 0x000fd800078e0006 */
[----:B---3--:R-:W-:Y:S05]  /*00b0*/  @P0 BRA `(.L_x_7) ;  /* 0x0000001800240947 */ /* 0x008fea0003800000 */
[----:B------:R-:W0:Y:S08]  /*00c0*/  LDC.64 R2, c[0x0][0x380] ;  /* 0x0000e000ff027b82 */ /* 0x000e300000000a00 */
[----:B------:R-:W1:Y:S01]  /*00d0*/  LDC R5, c[0x0][0x3a4] ;  /* 0x0000e900ff057b82 */ /* 0x000e620000000800 */
[----:B0-----:R-:W-:-:S05]  /*00e0*/  IMAD.WIDE R2, R6, 0x4, R2 ;  /* 0x0000000406027825 */ /* 0x001fca00078e0202 */
[----:B------:R-:W2:Y:S01]  /*00f0*/  LDG.E R10, desc[UR8][R2.64] ;  /* 0x00000008020a7981 */ /* 0x000ea2000c1e1900 */
[C---:B------:R-:W-:Y:S01]  /*0100*/  IADD3 R9, PT, PT, R6.reuse, 0x80, RZ ;  /* 0x0000008006097810 */ /* 0x040fe20007ffe0ff */
[----:B------:R-:W-:Y:S01]  /*0110*/  BSSY.RECONVERGENT B1, `(.L_x_8) ;  /* 0x000002a000017945 */ /* 0x000fe20003800200 */
[----:B------:R-:W-:Y:S02]  /*0120*/  VIADD R13, R6, 0x100 ;  /* 0x00000100060d7836 */ /* 0x000fe40000000000 */
[----:B------:R-:W-:Y:S01]  /*0130*/  ISETP.GE.AND P0, PT, R9, UR4, PT ;  /* 0x0000000409007c0c */ /* 0x000fe2000bf06270 */
[----:B-1----:R-:W-:Y:S01]  /*0140*/  VIADD R5, R5, 0xfffffffe ;  /* 0xfffffffe05057836 */ /* 0x002fe20000000000 */
[----:B--2---:R-:W-:-:S13]  /*0150*/  FSETP.NEU.AND P1, PT, |R10|, +INF , PT ;  /* 0x7f8000000a00780b */ /* 0x004fda0003f2d200 */
[----:B------:R-:W-:Y:S05]  /*0160*/  @!P1 BRA `(.L_x_9) ;  /* 0x0000000000909947 */ /* 0x000fea0003800000 */
[----:B------:R-:W0:Y:S01]  /*0170*/  LDC R7, c[0x0][0x3a0] ;  /* 0x0000e800ff077b82 */ /* 0x000e220000000800 */
[----:B------:R-:W-:Y:S02]  /*0180*/  IABS R12, R6 ;  /* 0x00000006000c7213 */ /* 0x000fe40000000000 */
[----:B0-----:R-:W-:-:S04]  /*0190*/  IABS R16, R7 ;  /* 0x0000000700107213 */ /* 0x001fc80000000000 */
[----:B------:R-:W0:Y:S08]  /*01a0*/  I2F.RP R11, R16 ;  /* 0x00000010000b7306 */ /* 0x000e300000209400 */
[----:B0-----:R-:W0:Y:S02]  /*01b0*/  MUFU.RCP R11, R11 ;  /* 0x0000000b000b7308 */ /* 0x001e240000001000 */
[----:B0-----:R-:W-:-:S06]  /*01c0*/  VIADD R14, R11, 0xffffffe ;  /* 0x0ffffffe0b0e7836 */ /* 0x001fcc0000000000 */
[----:B------:R0:W1:Y:S02]  /*01d0*/  F2I.FTZ.U32.TRUNC.NTZ R15, R14 ;  /* 0x0000000e000f7305 */ /* 0x000064000021f000 */
[----:B0-----:R-:W-:Y:S01]  /*01e0*/  IMAD.MOV.U32 R14, RZ, RZ, RZ ;  /* 0x000000ffff0e7224 */ /* 0x001fe200078e00ff */
[----:B-1----:R-:W-:-:S05]  /*01f0*/  IADD3 R17, PT, PT, RZ, -R15, RZ ;  /* 0x8000000fff117210 */ /* 0x002fca0007ffe0ff */
[----:B------:R-:W-:-:S04]  /*0200*/  IMAD R17, R17, R16, RZ ;  /* 0x0000001011117224 */ /* 0x000fc800078e02ff */
[----:B------:R-:W-:-:S04]  /*0210*/  IMAD.HI.U32 R15, R15, R17, R14 ;  /* 0x000000110f0f7227 */ /* 0x000fc800078e000e */
[----:B------:R-:W-:-:S04]  /*0220*/  IMAD.MOV.U32 R17, RZ, RZ, R12 ;  /* 0x000000ffff117224 */ /* 0x000fc800078e000c */
[----:B------:R-:W-:Y:S02]  /*0230*/  IMAD.HI.U32 R12, R15, R17, RZ ;  /* 0x000000110f0c7227 */ /* 0x000fe400078e00ff */
[----:B------:R-:W0:Y:S03]  /*0240*/  LDC.64 R14, c[0x0][0x398] ;  /* 0x0000e600ff0e7b82 */ /* 0x000e260000000a00 */
[----:B------:R-:W-:-:S05]  /*0250*/  IADD3 R11, PT, PT, -R12, RZ, RZ ;  /* 0x000000ff0c0b7210 */ /* 0x000fca0007ffe1ff */
[----:B------:R-:W-:-:S05]  /*0260*/  IMAD R11, R16, R11, R17 ;  /* 0x0000000b100b7224 */ /* 0x000fca00078e0211 */
[----:B------:R-:W-:-:S13]  /*0270*/  ISETP.GT.U32.AND P3, PT, R16, R11, PT ;  /* 0x0000000b1000720c */ /* 0x000fda0003f64070 */
[----:B------:R-:W-:Y:S02]  /*0280*/  @!P3 IMAD.IADD R11, R11, 0x1, -R16 ;  /* 0x000000010b0bb824 */ /* 0x000fe400078e0a10 */
[----:B------:R-:W-:Y:S01]  /*0290*/  @!P3 VIADD R12, R12, 0x1 ;  /* 0x000000010c0cb836 */ /* 0x000fe20000000000 */
[----:B------:R-:W-:Y:S02]  /*02a0*/  ISETP.NE.AND P3, PT, R7, RZ, PT ;  /* 0x000000ff0700720c */ /* 0x000fe40003f65270 */
[----:B------:R-:W-:Y:S02]  /*02b0*/  ISETP.GE.U32.AND P1, PT, R11, R16, PT ;  /* 0x000000100b00720c */ /* 0x000fe40003f26070 */
[----:B------:R-:W-:-:S04]  /*02c0*/  LOP3.LUT R11, R6, R7, RZ, 0x3c, !PT ;  /* 0x00000007060b7212 */ /* 0x000fc800078e3cff */
[----:B------:R-:W-:-:S07]  /*02d0*/  ISETP.GE.AND P2, PT, R11, RZ, PT ;  /* 0x000000ff0b00720c */ /* 0x000fce0003f46270 */
[----:B------:R-:W-:-:S06]  /*02e0*/  @P1 IADD3 R12, PT, PT, R12, 0x1, RZ ;  /* 0x000000010c0c1810 */ /* 0x000fcc0007ffe0ff */
[----:B------:R-:W-:Y:S01]  /*02f0*/  @!P2 IMAD.MOV R12, RZ, RZ, -R12 ;  /* 0x000000ffff0ca224 */ /* 0x000fe200078e0a0c */
[----:B------:R-:W-:-:S05]  /*0300*/  @!P3 LOP3.LUT R12, RZ, R7, RZ, 0x33, !PT ;  /* 0x00000007ff0cb212 */ /* 0x000fca00078e33ff */
[----:B------:R-:W-:Y:S02]  /*0310*/  IMAD.MOV R11, RZ, RZ, -R12 ;  /* 0x000000ffff0b7224 */ /* 0x000fe400078e0a0c */
[----:B0-----:R-:W-:-:S04]  /*0320*/  IMAD.WIDE R16, R12, 0x4, R14 ;  /* 0x000000040c107825 */ /* 0x001fc800078e020e */
[----:B------:R-:W-:Y:S02]  /*0330*/  IMAD R7, R7, R11, R6 ;  /* 0x0000000b07077224 */ /* 0x000fe400078e0206 */
[----:B------:R-:W2:Y:S02]  /*0340*/  LDG.E R16, desc[UR8][R16.64] ;  /* 0x0000000810107981 */ /* 0x000ea4000c1e1900 */
[----:B------:R-:W-:-:S06]  /*0350*/  IMAD.WIDE R14, R7, 0x4, R14 ;  /* 0x00000004070e7825 */ /* 0x000fcc00078e020e */
[----:B------:R-:W3:Y:S01]  /*0360*/  LDG.E R14, desc[UR8][R14.64] ;  /* 0x000000080e0e7981 */ /* 0x000ee2000c1e1900 */
[----:B------:R-:W-:-:S05]  /*0370*/  I2FP.F32.S32 R7, R5 ;  /* 0x0000000500077245 */ /* 0x000fca0000201400 */
[----:B------:R-:W-:-:S04]  /*0380*/  FMUL R7, R10, R7 ;  /* 0x000000070a077220 */ /* 0x000fc80000400000 */
[----:B--2---:R-:W-:-:S04]  /*0390*/  FADD R7, R7, -R16 ;  /* 0x8000001007077221 */ /* 0x004fc80000000000 */
[----:B---3--:R-:W-:-:S07]  /*03a0*/  FADD R7, R7, -R14 ;  /* 0x8000000e07077221 */ /* 0x008fce0000000000 */
.L_x_9:
[----:B------:R-:W-:Y:S05]  /*03b0*/  BSYNC.RECONVERGENT B1 ;  /* 0x0000000000017941 */ /* 0x000fea0003800200 */
.L_x_8:
[----:B------:R-:W-:Y:S01]  /*03c0*/  BSSY.RECONVERGENT B1, `(.L_x_10) ;  /* 0x0000004000017945 */ /* 0x000fe20003800200 */
[----:B------:R-:W-:-:S03]  /*03d0*/  MOV R10, 0x7f800000 ;  /* 0x7f800000000a7802 */ /* 0x000fc60000000f00 */
[----:B------:R-:W-:Y:S05]  /*03e0*/  @P0 BRA `(.L_x_11) ;  /* 0x0000000000040947 */ /* 0x000fea0003800000 */
[----:B------:R0:W5:Y:S02]  /*03f0*/  LDG.E R10, desc[UR8][R2.64+0x200] ;  /* 0x00020008020a7981 */ /* 0x000164000c1e1900 */
.L_x_11:
[----:B------:R-:W-:Y:S05]  /*0400*/  BSYNC.RECONVERGENT B1 ;  /* 0x0000000000017941 */ /* 0x000fea0003800200 */
.L_x_10:
[----:B-----5:R-:W-:Y:S01]  /*0410*/  FSETP.NEU.AND P1, PT, |R10|, +INF , PT ;  /* 0x7f8000000a00780b */ /* 0x020fe20003f2d200 */
[----:B------:R-:W-:Y:S01]  /*0420*/  BSSY.RECONVERGENT B1, `(.L_x_12) ;  /* 0x000002b000017945 */ /* 0x000fe20003800200 */
[----:B------:R-:W-:Y:S01]  /*0430*/  ISETP.GE.AND P0, PT, R13, UR4, PT ;  /* 0x000000040d007c0c */ /* 0x000fe2000bf06270 */
[----:B------:R-:W-:-:S10]  /*0440*/  VIADD R11, R6, 0x180 ;  /* 0x00000180060b7836 */ /* 0x000fd40000000000 */
[----:B------:R-:W-:Y:S05]  /*0450*/  @!P1 BRA `(.L_x_13) ;  /* 0x00000000009c9947 */ /* 0x000fea0003800000 */
[----:B------:R-:W1:Y:S01]  /*0460*/  LDC R8, c[0x0][0x3a0] ;  /* 0x0000e800ff087b82 */ /* 0x000e620000000800 */
[----:B------:R-:W-:Y:S01]  /*0470*/  IMAD.MOV.U32 R14, RZ, RZ, RZ ;  /* 0x000000ffff0e7224 */ /* 0x000fe200078e00ff */
[----:B-1----:R-:W-:-:S04]  /*0480*/  IABS R17, R8 ;  /* 0x0000000800117213 */ /* 0x002fc80000000000 */
[----:B------:R-:W1:Y:S08]  /*0490*/  I2F.RP R16, R17 ;  /* 0x0000001100107306 */ /* 0x000e700000209400 */
[----:B-1----:R-:W1:Y:S02]  /*04a0*/  MUFU.RCP R16, R16 ;  /* 0x0000001000107308 */ /* 0x002e640000001000 */
[----:B-1----:R-:W-:Y:S01]  /*04b0*/  VIADD R18, R16, 0xffffffe ;  /* 0x0ffffffe10127836 */ /* 0x002fe20000000000 */
[----:B------:R-:W-:-:S05]  /*04c0*/  LOP3.LUT R16, R9, R8, RZ, 0x3c, !PT ;  /* 0x0000000809107212 */ /* 0x000fca00078e3cff */
[----:B------:R-:W1:Y:S01]  /*04d0*/  F2I.FTZ.U32.TRUNC.NTZ R15, R18 ;  /* 0x00000012000f7305 */ /* 0x000e62000021f000 */
[----:B------:R-:W-:Y:S02]  /*04e0*/  ISETP.GE.AND P1, PT, R16, RZ, PT ;  /* 0x000000ff1000720c */ /* 0x000fe40003f26270 */
[----:B-1----:R-:W-:-:S05]  /*04f0*/  IADD3 R12, PT, PT, RZ, -R15, RZ ;  /* 0x8000000fff0c7210 */ /* 0x002fca0007ffe0ff */
[----:B------:R-:W-:Y:S01]  /*0500*/  IMAD R19, R12, R17, RZ ;  /* 0x000000110c137224 */ /* 0x000fe200078e02ff */
[----:B------:R-:W-:-:S03]  /*0510*/  IABS R12, R9 ;  /* 0x00000009000c7213 */ /* 0x000fc60000000000 */
[----:B------:R-:W-:-:S04]  /*0520*/  IMAD.HI.U32 R19, R15, R19, R14 ;  /* 0x000000130f137227 */ /* 0x000fc800078e000e */
[----:B------:R-:W-:-:S04]  /*0530*/  IMAD.MOV.U32 R14, RZ, RZ, R12 ;  /* 0x000000ffff0e7224 */ /* 0x000fc800078e000c */
[----:B------:R-:W-:-:S05]  /*0540*/  IMAD.HI.U32 R12, R19, R14, RZ ;  /* 0x0000000e130c7227 */ /* 0x000fca00078e00ff */
[----:B------:R-:W-:-:S05]  /*0550*/  IADD3 R15, PT, PT, -R12, RZ, RZ ;  /* 0x000000ff0c0f7210 */ /* 0x000fca0007ffe1ff */
[----:B------:R-:W-:-:S05]  /*0560*/  IMAD R14, R17, R15, R14 ;  /* 0x0000000f110e7224 */ /* 0x000fca00078e020e */
[----:B------:R-:W-:-:S13]  /*0570*/  ISETP.GT.U32.AND P3, PT, R17, R14, PT ;  /* 0x0000000e1100720c */ /* 0x000fda0003f64070 */
[----:B------:R-:W-:Y:S02]  /*0580*/  @!P3 IMAD.IADD R14, R14, 0x1, -R17 ;  /* 0x000000010e0eb824 */ /* 0x000fe400078e0a11 */
[----:B------:R-:W-:Y:S01]  /*0590*/  @!P3 VIADD R12, R12, 0x1 ;  /* 0x000000010c0cb836 */ /* 0x000fe20000000000 */
[----:B------:R-:W-:Y:S02]  /*05a0*/  ISETP.NE.AND P3, PT, R8, RZ, PT ;  /* 0x000000ff0800720c */ /* 0x000fe40003f65270 */
[----:B------:R-:W-:Y:S02]  /*05b0*/  ISETP.GE.U32.AND P2, PT, R14, R17, PT ;  /* 0x000000110e00720c */ /* 0x000fe40003f46070 */
[----:B------:R-:W1:Y:S11]  /*05c0*/  LDC.64 R14, c[0x0][0x398] ;  /* 0x0000e600ff0e7b82 */ /* 0x000e760000000a00 */
[----:B------:R-:W-:-:S05]  /*05d0*/  @P2 IADD3 R12, PT, PT, R12, 0x1, RZ ;  /* 0x000000010c0c2810 */ /* 0x000fca0007ffe0ff */
[----:B------:R-:W-:Y:S01]  /*05e0*/  @!P1 IMAD.MOV R12, RZ, RZ, -R12 ;  /* 0x000000ffff0c9224 */ /* 0x000fe200078e0a0c */
[----:B------:R-:W-:-:S05]  /*05f0*/  @!P3 LOP3.LUT R12, RZ, R8, RZ, 0x33, !PT ;  /* 0x00000008ff0cb212 */ /* 0x000fca00078e33ff */
[----:B------:R-:W-:Y:S02]  /*0600*/  IMAD.MOV R19, RZ, RZ, -R12 ;  /* 0x000000ffff137224 */ /* 0x000fe400078e0a0c */
[----:B-1----:R-:W-:-:S04]  /*0610*/  IMAD.WIDE R16, R12, 0x4, R14 ;  /* 0x000000040c107825 */ /* 0x002fc800078e020e */
[----:B------:R-:W-:Y:S02]  /*0620*/  IMAD R19, R8, R19, R9 ;  /* 0x0000001308137224 */ /* 0x000fe400078e0209 */
[----:B------:R-:W2:Y:S02]  /*0630*/  LDG.E R16, desc[UR8][R16.64] ;  /* 0x0000000810107981 */ /* 0x000ea4000c1e1900 */
[----:B------:R-:W-:-:S06]  /*0640*/  IMAD.WIDE R14, R19, 0x4, R14 ;  /* 0x00000004130e7825 */ /* 0x000fcc00078e020e */
[----:B------:R-:W3:Y:S01]  /*0650*/  LDG.E R15, desc[UR8][R14.64] ;  /* 0x000000080e0f7981 */ /* 0x000ee2000c1e1900 */
[----:B------:R-:W-:-:S05]  /*0660*/  I2FP.F32.S32 R19, R5 ;  /* 0x0000000500137245 */ /* 0x000fca0000201400 */
[----:B------:R-:W-:-:S04]  /*0670*/  FMUL R19, R19, R10 ;  /* 0x0000000a13137220 */ /* 0x000fc80000400000 */
[----:B--2---:R-:W-:-:S04]  /*0680*/  FADD R8, R19, -R16 ;  /* 0x8000001013087221 */ /* 0x004fc80000000000 */
[----:B---3--:R-:W-:-:S05]  /*0690*/  FADD R8, R8, -R15 ;  /* 0x8000000f08087221 */ /* 0x008fca0000000000 */
[----:B------:R-:W-:-:S04]  /*06a0*/  FSETP.GEU.AND P1, PT, R8, R7, PT ;  /* 0x000000070800720b */ /* 0x000fc80003f2e000 */
[----:B------:R-:W-:Y:S02]  /*06b0*/  FSEL R7, R8, R7, !P1 ;  /* 0x0000000708077208 */ /* 0x000fe40004800000 */
[----:B------:R-:W-:-:S07]  /*06c0*/  SEL R8, R9, R6, !P1 ;  /* 0x0000000609087207 */ /* 0x000fce0004800000 */
.L_x_13:
[----:B------:R-:W-:Y:S05]  /*06d0*/  BSYNC.RECONVERGENT B1 ;  /* 0x0000000000017941 */ /* 0x000fea0003800200 */
.L_x_12:
[----:B------:R-:W-:Y:S01]  /*06e0*/  BSSY.RECONVERGENT B1, `(.L_x_14) ;  /* 0x0000004000017945 */ /* 0x000fe20003800200 */
[----:B------:R-:W-:-:S03]  /*06f0*/  MOV R10, 0x7f800000 ;  /* 0x7f800000000a7802 */ /* 0x000fc60000000f00 */
[----:B------:R-:W-:Y:S05]  /*0700*/  @P0 BRA `(.L_x_15) ;  /* 0x0000000000040947 */ /* 0x000fea0003800000 */
[----:B------:R1:W5:Y:S02]  /*0710*/  LDG.E R10, desc[UR8][R2.64+0x400] ;  /* 0x00040008020a7981 */ /* 0x000364000c1e1900 */
.L_x_15:
[----:B------:R-:W-:Y:S05]  /*0720*/  BSYNC.RECONVERGENT B1 ;  /* 0x0000000000017941 */ /* 0x000fea0003800200 */
.L_x_14:
[----:B-----5:R-:W-:Y:S01]  /*0730*/  FSETP.NEU.AND P1, PT, |R10|, +INF , PT ;  /* 0x7f8000000a00780b */ /* 0x020fe20003f2d200 */
[----:B------:R-:W-:Y:S01]  /*0740*/  BSSY.RECONVERGENT B1, `(.L_x_16) ;  /* 0x000002b000017945 */ /* 0x000fe20003800200 */
[----:B------:R-:W-:Y:S01]  /*0750*/  ISETP.GE.AND P0, PT, R11, UR4, PT ;  /* 0x000000040b007c0c */ /* 0x000fe2000bf06270 */
[----:B------:R-:W-:-:S10]  /*0760*/  VIADD R9, R6, 0x200 ;  /* 0x0000020006097836 */ /* 0x000fd40000000000 */
[----:B------:R-:W-:Y:S05]  /*0770*/  @!P1 BRA `(.L_x_17) ;  /* 0x00000000009c9947 */ /* 0x000fea0003800000 */
[----:B------:R-:W2:Y:S01]  /*0780*/  LDC R12, c[0x0][0x3a0] ;  /* 0x0000e800ff0c7b82 */ /* 0x000ea20000000800 */
[----:B------:R-:W-:Y:S01]  /*0790*/  IMAD.MOV.U32 R14, RZ, RZ, RZ ;  /* 0x000000ffff0e7224 */ /* 0x000fe200078e00ff */
[----:B------:R-:W-:Y:S02]  /*07a0*/  IABS R20, R13 ;  /* 0x0000000d00147213 */ /* 0x000fe40000000000 */
[----:B--2---:R-:W-:-:S04]  /*07b0*/  IABS R18, R12 ;  /* 0x0000000c00127213 */ /* 0x004fc80000000000 */
[----:B------:R-:W2:Y:S08]  /*07c0*/  I2F.RP R16, R18 ;  /* 0x0000001200107306 */ /* 0x000eb00000209400 */
[----:B--2---:R-:W2:Y:S02]  /*07d0*/  MUFU.RCP R16, R16 ;  /* 0x0000001000107308 */ /* 0x004ea40000001000 */
[----:B--2---:R-:W-:-:S06]  /*07e0*/  VIADD R17, R16, 0xffffffe ;  /* 0x0ffffffe10117836 */ /* 0x004fcc0000000000 */
[----:B------:R-:W2:Y:S02]  /*07f0*/  F2I.FTZ.U32.TRUNC.NTZ R15, R17 ;  /* 0x00000011000f7305 */ /* 0x000ea4000021f000 */
[----:B--2---:R-:W-:-:S05]  /*0800*/  IADD3 R19, PT, PT, RZ, -R15, RZ ;  /* 0x8000000fff137210 */ /* 0x004fca0007ffe0ff */
[----:B------:R-:W-:-:S04]  /*0810*/  IMAD R19, R19, R18, RZ ;  /* 0x0000001213137224 */ /* 0x000fc800078e02ff */
[----:B------:R-:W-:-:S04]  /*0820*/  IMAD.HI.U32 R14, R15, R19, R14 ;  /* 0x000000130f0e7227 */ /* 0x000fc800078e000e */
[----:B------:R-:W-:-:S04]  /*0830*/  IMAD.MOV.U32 R15, RZ, RZ, R20 ;  /* 0x000000ffff0f7224 */ /* 0x000fc800078e0014 */
[----:B------:R-:W-:-:S05]  /*0840*/  IMAD.HI.U32 R14, R14, R15, RZ ;  /* 0x0000000f0e0e7227 */ /* 0x000fca00078e00ff */
[----:B------:R-:W-:-:S05]  /*0850*/  IADD3 R16, PT, PT, -R14, RZ, RZ ;  /* 0x000000ff0e107210 */ /* 0x000fca0007ffe1ff */
[C---:B------:R-:W-:Y:S02]  /*0860*/  IMAD R15, R18.reuse, R16, R15 ;  /* 0x00000010120f7224 */ /* 0x040fe400078e020f */
[----:B------:R-:W2:Y:S03]  /*0870*/  LDC.64 R16, c[0x0][0x398] ;  /* 0x0000e600ff107b82 */ /* 0x000ea60000000a00 */
        /* <DEDUP_REMOVED lines=11> */
[----:B--2---:R-:W-:-:S04]  /*0930*/  IMAD.WIDE R14, R14, 0x4, R16 ;  /* 0x000000040e0e7825 */ /* 0x004fc800078e0210 */
        /* <DEDUP_REMOVED lines=11> */
.L_x_17:
[----:B------:R-:W-:Y:S05]  /*09f0*/  BSYNC.RECONVERGENT B1 ;  /* 0x0000000000017941 */ /* 0x000fea0003800200 */
.L_x_16:
[----:B------:R-:W-:Y:S01]  /*0a00*/  BSSY.RECONVERGENT B1, `(.L_x_18) ;  /* 0x0000004000017945 */ /* 0x000fe20003800200 */
[----:B------:R-:W-:-:S03]  /*0a10*/  MOV R10, 0x7f800000 ;  /* 0x7f800000000a7802 */ /* 0x000fc60000000f00 */
[----:B------:R-:W-:Y:S05]  /*0a20*/  @P0 BRA `(.L_x_19) ;  /* 0x0000000000040947 */ /* 0x000fea0003800000 */
[----:B------:R2:W5:Y:S02]  /*0a30*/  LDG.E R10, desc[UR8][R2.64+0x600] ;  /* 0x00060008020a7981 */ /* 0x000564000c1e1900 */
.L_x_19:
[----:B------:R-:W-:Y:S05]  /*0a40*/  BSYNC.RECONVERGENT B1 ;  /* 0x0000000000017941 */ /* 0x000fea0003800200 */
.L_x_18:
[----:B-----5:R-:W-:Y:S01]  /*0a50*/  FSETP.NEU.AND P1, PT, |R10|, +INF , PT ;  /* 0x7f8000000a00780b */ /* 0x020fe20003f2d200 */
[----:B------:R-:W-:Y:S01]  /*0a60*/  BSSY.RECONVERGENT B1, `(.L_x_20) ;  /* 0x000002b000017945 */ /* 0x000fe20003800200 */
[----:B------:R-:W-:Y:S01]  /*0a70*/  ISETP.GE.AND P0, PT, R9, UR4, PT ;  /* 0x0000000409007c0c */ /* 0x000fe2000bf06270 */
[----:B------:R-:W-:-:S10]  /*0a80*/  VIADD R13, R6, 0x280 ;  /* 0x00000280060d7836 */ /* 0x000fd40000000000 */
[----:B------:R-:W-:Y:S05]  /*0a90*/  @!P1 BRA `(.L_x_21) ;  /* 0x00000000009c9947 */ /* 0x000fea0003800000 */
[----:B------:R-:W3:Y:S01]  /*0aa0*/  LDC R12, c[0x0][0x3a0] ;  /* 0x0000e800ff0c7b82 */ /* 0x000ee20000000800 */
[----:B------:R-:W-:Y:S01]  /*0ab0*/  IMAD.MOV.U32 R14, RZ, RZ, RZ ;  /* 0x000000ffff0e7224 */ /* 0x000fe200078e00ff */
[----:B------:R-:W-:Y:S02]  /*0ac0*/  IABS R20, R11 ;  /* 0x0000000b00147213 */ /* 0x000fe40000000000 */
[----:B---3--:R-:W-:-:S04]  /*0ad0*/  IABS R18, R12 ;  /* 0x0000000c00127213 */ /* 0x008fc80000000000 */
[----:B------:R-:W3:Y:S08]  /*0ae0*/  I2F.RP R16, R18 ;  /* 0x0000001200107306 */ /* 0x000ef00000209400 */
[----:B---3--:R-:W3:Y:S02]  /*0af0*/  MUFU.RCP R16, R16 ;  /* 0x0000001000107308 */ /* 0x008ee40000001000 */
[----:B---3--:R-:W-:-:S06]  /*0b00*/  VIADD R17, R16, 0xffffffe ;  /* 0x0ffffffe10117836 */ /* 0x008fcc0000000000 */
[----:B------:R-:W3:Y:S02]  /*0b10*/  F2I.FTZ.U32.TRUNC.NTZ R15, R17 ;  /* 0x00000011000f7305 */ /* 0x000ee4000021f000 */
[----:B---3--:R-:W-:-:S05]  /*0b20*/  IADD3 R19, PT, PT, RZ, -R15, RZ ;  /* 0x8000000fff137210 */ /* 0x008fca0007ffe0ff */
[----:B------:R-:W-:-:S04]  /*0b30*/  IMAD R19, R19, R18, RZ ;  /* 0x0000001213137224 */ /* 0x000fc800078e02ff */
[----:B------:R-:W-:-:S04]  /*0b40*/  IMAD.HI.U32 R14, R15, R19, R14 ;  /* 0x000000130f0e7227 */ /* 0x000fc800078e000e */
[----:B------:R-:W-:-:S04]  /*0b50*/  IMAD.MOV.U32 R15, RZ, RZ, R20 ;  /* 0x000000ffff0f7224 */ /* 0x000fc800078e0014 */
[----:B------:R-:W-:-:S05]  /*0b60*/  IMAD.HI.U32 R14, R14, R15, RZ ;  /* 0x0000000f0e0e7227 */ /* 0x000fca00078e00ff */
[----:B------:R-:W-:-:S05]  /*0b70*/  IADD3 R16, PT, PT, -R14, RZ, RZ ;  /* 0x000000ff0e107210 */ /* 0x000fca0007ffe1ff */
[C---:B------:R-:W-:Y:S02]  /*0b80*/  IMAD R15, R18.reuse, R16, R15 ;  /* 0x00000010120f7224 */ /* 0x040fe400078e020f */
[----:B------:R-:W3:Y:S03]  /*0b90*/  LDC.64 R16, c[0x0][0x398] ;  /* 0x0000e600ff107b82 */ /* 0x000ee60000000a00 */
        /* <DEDUP_REMOVED lines=11> */
[----:B---3--:R-:W-:-:S04]  /*0c50*/  IMAD.WIDE R14, R14, 0x4, R16 ;  /* 0x000000040e0e7825 */ /* 0x008fc800078e0210 */
[----:B------:R-:W-:Y:S02]  /*0c60*/  IMAD R19, R12, R19, R11 ;  /* 0x000000130c137224 */ /* 0x000fe400078e020b */
[----:B------:R-:W3:Y:S02]  /*0c70*/  LDG.E R14, desc[UR8][R14.64] ;  /* 0x000000080e0e7981 */ /* 0x000ee4000c1e1900 */
[----:B------:R-:W-:-:S06]  /*0c80*/  IMAD.WIDE R16, R19, 0x4, R16 ;  /* 0x0000000413107825 */ /* 0x000fcc00078e0210 */
[----:B------:R-:W4:Y:S01]  /*0c90*/  LDG.E R17, desc[UR8][R16.64] ;  /* 0x0000000810117981 */ /* 0x000f22000c1e1900 */
[----:B------:R-:W-:-:S05]  /*0ca0*/  I2FP.F32.S32 R19, R5 ;  /* 0x0000000500137245 */ /* 0x000fca0000201400 */
[----:B------:R-:W-:-:S04]  /*0cb0*/  FMUL R19, R19, R10 ;  /* 0x0000000a13137220 */ /* 0x000fc80000400000 */
[----:B---3--:R-:W-:-:S04]  /*0cc0*/  FADD R10, R19, -R14 ;  /* 0x8000000e130a7221 */ /* 0x008fc80000000000 */
[----:B----4-:R-:W-:-:S05]  /*0cd0*/  FADD R10, R10, -R17 ;  /* 0x800000110a0a7221 */ /* 0x010fca0000000000 */
[----:B------:R-:W-:-:S04]  /*0ce0*/  FSETP.GEU.AND P1, PT, R10, R7, PT ;  /* 0x000000070a00720b */ /* 0x000fc80003f2e000 */
[----:B------:R-:W-:Y:S02]  /*0cf0*/  FSEL R7, R10, R7, !P1 ;  /* 0x000000070a077208 */ /* 0x000fe40004800000 */
[----:B------:R-:W-:-:S07]  /*0d00*/  SEL R8, R11, R8, !P1 ;  /* 0x000000080b087207 */ /* 0x000fce0004800000 */
.L_x_21:
[----:B------:R-:W-:Y:S05]  /*0d10*/  BSYNC.RECONVERGENT B1 ;  /* 0x0000000000017941 */ /* 0x000fea0003800200 */
.L_x_20:
[----:B------:R-:W-:Y:S01]  /*0d20*/  BSSY.RECONVERGENT B1, `(.L_x_22) ;  /* 0x0000004000017945 */ /* 0x000fe20003800200 */
[----:B------:R-:W-:-:S03]  /*0d30*/  MOV R10, 0x7f800000 ;  /* 0x7f800000000a7802 */ /* 0x000fc60000000f00 */
[----:B------:R-:W-:Y:S05]  /*0d40*/  @P0 BRA `(.L_x_23) ;  /* 0x0000000000040947 */ /* 0x000fea0003800000 */
[----:B------:R3:W5:Y:S02]  /*0d50*/  LDG.E R10, desc[UR8][R2.64+0x800] ;  /* 0x00080008020a7981 */ /* 0x000764000c1e1900 */
.L_x_23:
[----:B------:R-:W-:Y:S05]  /*0d60*/  BSYNC.RECONVERGENT B1 ;  /* 0x0000000000017941 */ /* 0x000fea0003800200 */
.L_x_22:
[----:B-----5:R-:W-:Y:S01]  /*0d70*/  FSETP.NEU.AND P1, PT, |R10|, +INF , PT ;  /* 0x7f8000000a00780b */ /* 0x020fe20003f2d200 */
[----:B------:R-:W-:Y:S01]  /*0d80*/  BSSY.RECONVERGENT B1, `(.L_x_24) ;  /* 0x000002b000017945 */ /* 0x000fe20003800200 */
[----:B------:R-:W-:Y:S01]  /*0d90*/  ISETP.GE.AND P0, PT, R13, UR4, PT ;  /* 0x000000040d007c0c */ /* 0x000fe2000bf06270 */
[----:B------:R-:W-:-:S10]  /*0da0*/  VIADD R11, R6, 0x300 ;  /* 0x00000300060b7836 */ /* 0x000fd40000000000 */
[----:B------:R-:W-:Y:S05]  /*0db0*/  @!P1 BRA `(.L_x_25) ;  /* 0x00000000009c9947 */ /* 0x000fea0003800000 */
[----:B------:R-:W4:Y:S01]  /*0dc0*/  LDC R12, c[0x0][0x3a0] ;  /* 0x0000e800ff0c7b82 */ /* 0x000f220000000800 */
[----:B------:R-:W-:Y:S01]  /*0dd0*/  IMAD.MOV.U32 R14, RZ, RZ, RZ ;  /* 0x000000ffff0e7224 */ /* 0x000fe200078e00ff */
[----:B------:R-:W-:Y:S02]  /*0de0*/  IABS R20, R9 ;  /* 0x0000000900147213 */ /* 0x000fe40000000000 */
[----:B----4-:R-:W-:-:S04]  /*0df0*/  IABS R18, R12 ;  /* 0x0000000c00127213 */ /* 0x010fc80000000000 */
[----:B------:R-:W4:Y:S08]  /*0e00*/  I2F.RP R16, R18 ;  /* 0x0000001200107306 */ /* 0x000f300000209400 */
[----:B----4-:R-:W4:Y:S02]  /*0e10*/  MUFU.RCP R16, R16 ;  /* 0x0000001000107308 */ /* 0x010f240000001000 */
[----:B----4-:R-:W-:-:S06]  /*0e20*/  VIADD R17, R16, 0xffffffe ;  /* 0x0ffffffe10117836 */ /* 0x010fcc0000000000 */
[----:B------:R-:W4:Y:S02]  /*0e30*/  F2I.FTZ.U32.TRUNC.NTZ R15, R17 ;  /* 0x00000011000f7305 */ /* 0x000f24000021f000 */
[----:B----4-:R-:W-:-:S05]  /*0e40*/  IADD3 R19, PT, PT, RZ, -R15, RZ ;  /* 0x8000000fff137210 */ /* 0x010fca0007ffe0ff */
[----:B------:R-:W-:-:S04]  /*0e50*/  IMAD R19, R19, R18, RZ ;  /* 0x0000001213137224 */ /* 0x000fc800078e02ff */
[----:B------:R-:W-:-:S04]  /*0e60*/  IMAD.HI.U32 R14, R15, R19, R14 ;  /* 0x000000130f0e7227 */ /* 0x000fc800078e000e */
[----:B------:R-:W-:-:S04]  /*0e70*/  IMAD.MOV.U32 R15, RZ, RZ, R20 ;  /* 0x000000ffff0f7224 */ /* 0x000fc800078e0014 */
[----:B------:R-:W-:-:S05]  /*0e80*/  IMAD.HI.U32 R14, R14, R15, RZ ;  /* 0x0000000f0e0e7227 */ /* 0x000fca00078e00ff */
[----:B------:R-:W-:-:S05]  /*0e90*/  IADD3 R16, PT, PT, -R14, RZ, RZ ;  /* 0x000000ff0e107210 */ /* 0x000fca0007ffe1ff */
[C---:B------:R-:W-:Y:S02]  /*0ea0*/  IMAD R15, R18.reuse, R16, R15 ;  /* 0x00000010120f7224 */ /* 0x040fe400078e020f */
[----:B------:R-:W4:Y:S03]  /*0eb0*/  LDC.64 R16, c[0x0][0x398] ;  /* 0x0000e600ff107b82 */ /* 0x000f260000000a00 */
        /* <DEDUP_REMOVED lines=11> */
[----:B----4-:R-:W-:-:S04]  /*0f70*/  IMAD.WIDE R14, R14, 0x4, R16 ;  /* 0x000000040e0e7825 */ /* 0x010fc800078e0210 */
[----:B------:R-:W-:Y:S02]  /*0f80*/  IMAD R19, R12, R19, R9 ;  /* 0x000000130c137224 */ /* 0x000fe400078e0209 */
[----:B------:R-:W4:Y:S02]  /*0f90*/  LDG.E R14, desc[UR8][R14.64] ;  /* 0x000000080e0e7981 */ /* 0x000f24000c1e1900 */
[----:B------:R-:W-:-:S06]  /*0fa0*/  IMAD.WIDE R16, R19, 0x4, R16 ;  /* 0x0000000413107825 */ /* 0x000fcc00078e0210 */
[----:B------:R-:W5:Y:S01]  /*0fb0*/  LDG.E R17, desc[UR8][R16.64] ;  /* 0x0000000810117981 */ /* 0x000f62000c1e1900 */
[----:B------:R-:W-:-:S05]  /*0fc0*/  I2FP.F32.S32 R19, R5 ;  /* 0x0000000500137245 */ /* 0x000fca0000201400 */
[----:B------:R-:W-:-:S04]  /*0fd0*/  FMUL R19, R19, R10 ;  /* 0x0000000a13137220 */ /* 0x000fc80000400000 */
[----:B----4-:R-:W-:-:S04]  /*0fe0*/  FADD R10, R19, -R14 ;  /* 0x8000000e130a7221 */ /* 0x010fc80000000000 */
[----:B-----5:R-:W-:-:S05]  /*0ff0*/  FADD R10, R10, -R17 ;  /* 0x800000110a0a7221 */ /* 0x020fca0000000000 */
[----:B------:R-:W-:-:S04]  /*1000*/  FSETP.GEU.AND P1, PT, R10, R7, PT ;  /* 0x000000070a00720b */ /* 0x000fc80003f2e000 */
[----:B------:R-:W-:Y:S02]  /*1010*/  FSEL R7, R10, R7, !P1 ;  /* 0x000000070a077208 */ /* 0x000fe40004800000 */
[----:B------:R-:W-:-:S07]  /*1020*/  SEL R8, R9, R8, !P1 ;  /* 0x0000000809087207 */ /* 0x000fce0004800000 */
.L_x_25:
[----:B------:R-:W-:Y:S05]  /*1030*/  BSYNC.RECONVERGENT B1 ;  /* 0x0000000000017941 */ /* 0x000fea0003800200 */
.L_x_24:
[----:B------:R-:W-:Y:S01]  /*1040*/  BSSY.RECONVERGENT B1, `(.L_x_26) ;  /* 0x0000004000017945 */ /* 0x000fe20003800200 */
[----:B------:R-:W-:-:S03]  /*1050*/  MOV R10, 0x7f800000 ;  /* 0x7f800000000a7802 */ /* 0x000fc60000000f00 */
[----:B------:R-:W-:Y:S05]  /*1060*/  @P0 BRA `(.L_x_27) ;  /* 0x0000000000040947 */ /* 0x000fea0003800000 */
[----:B------:R4:W5:Y:S02]  /*1070*/  LDG.E R10, desc[UR8][R2.64+0xa00] ;  /* 0x000a0008020a7981 */ /* 0x000964000c1e1900 */
.L_x_27:
[----:B------:R-:W-:Y:S05]  /*1080*/  BSYNC.RECONVERGENT B1 ;  /* 0x0000000000017941 */ /* 0x000fea0003800200 */
.L_x_26:
[----:B-----5:R-:W-:Y:S01]  /*1090*/  FSETP.NEU.AND P1, PT, |R10|, +INF , PT ;  /* 0x7f8000000a00780b */ /* 0x020fe20003f2d200 */
[----:B------:R-:W-:Y:S01]  /*10a0*/  BSSY.RECONVERGENT B1, `(.L_x_28) ;  /* 0x000002b000017945 */ /* 0x000fe20003800200 */
[----:B------:R-:W-:Y:S01]  /*10b0*/  ISETP.GE.AND P0, PT, R11, UR4, PT ;  /* 0x000000040b007c0c */ /* 0x000fe2000bf06270 */
[----:B------:R-:W-:-:S10]  /*10c0*/  VIADD R9, R6, 0x380 ;  /* 0x0000038006097836 */ /* 0x000fd40000000000 */
[----:B------:R-:W-:Y:S05]  /*10d0*/  @!P1 BRA `(.L_x_29) ;  /* 0x00000000009c9947 */ /* 0x000fea0003800000 */
[----:B------:R-:W5:Y:S01]  /*10e0*/  LDC R6, c[0x0][0x3a0] ;  /* 0x0000e800ff067b82 */ /* 0x000f620000000800 */
[----:B------:R-:W-:Y:S01]  /*10f0*/  IMAD.MOV.U32 R14, RZ, RZ, RZ ;  /* 0x000000ffff0e7224 */ /* 0x000fe200078e00ff */
[----:B-----5:R-:W-:-:S04]  /*1100*/  IABS R17, R6 ;  /* 0x0000000600117213 */ /* 0x020fc80000000000 */
[----:B------:R-:W5:Y:S08]  /*1110*/  I2F.RP R16, R17 ;  /* 0x0000001100107306 */ /* 0x000f700000209400 */
[----:B-----5:R-:W5:Y:S02]  /*1120*/  MUFU.RCP R16, R16 ;  /* 0x0000001000107308 */ /* 0x020f640000001000 */
[----:B-----5:R-:W-:Y:S01]  /*1130*/  VIADD R18, R16, 0xffffffe ;  /* 0x0ffffffe10127836 */ /* 0x020fe20000000000 */
[----:B------:R-:W-:-:S05]  /*1140*/  LOP3.LUT R16, R13, R6, RZ, 0x3c, !PT ;  /* 0x000000060d107212 */ /* 0x000fca00078e3cff */
[----:B------:R-:W5:Y:S01]  /*1150*/  F2I.FTZ.U32.TRUNC.NTZ R15, R18 ;  /* 0x00000012000f7305 */ /* 0x000f62000021f000 */
[----:B------:R-:W-:Y:S02]  /*1160*/  ISETP.GE.AND P1, PT, R16, RZ, PT ;  /* 0x000000ff1000720c */ /* 0x000fe40003f26270 */
[----:B-----5:R-:W-:-:S05]  /*1170*/  IADD3 R12, PT, PT, RZ, -R15, RZ ;  /* 0x8000000fff0c7210 */ /* 0x020fca0007ffe0ff */
        /* <DEDUP_REMOVED lines=12> */
[----:B------:R-:W5:Y:S11]  /*1240*/  LDC.64 R14, c[0x0][0x398] ;  /* 0x0000e600ff0e7b82 */ /* 0x000f760000000a00 */
[----:B------:R-:W-:-:S05]  /*1250*/  @P2 IADD3 R12, PT, PT, R12, 0x1, RZ ;  /* 0x000000010c0c2810 */ /* 0x000fca0007ffe0ff */
[----:B------:R-:W-:Y:S01]  /*1260*/  @!P1 IMAD.MOV R12, RZ, RZ, -R12 ;  /* 0x000000ffff0c9224 */ /* 0x000fe200078e0a0c */
[----:B------:R-:W-:-:S05]  /*1270*/  @!P3 LOP3.LUT R12, RZ, R6, RZ, 0x33, !PT ;  /* 0x00000006ff0cb212 */ /* 0x000fca00078e33ff */
[----:B------:R-:W-:Y:S02]  /*1280*/  IMAD.MOV R19, RZ, RZ, -R12 ;  /* 0x000000ffff137224 */ /* 0x000fe400078e0a0c */
[----:B-----5:R-:W-:-:S04]  /*1290*/  IMAD.WIDE R16, R12, 0x4, R14 ;  /* 0x000000040c107825 */ /* 0x020fc800078e020e */
[----:B------:R-:W-:Y:S02]  /*12a0*/  IMAD R19, R6, R19, R13 ;  /* 0x0000001306137224 */ /* 0x000fe400078e020d */
[----:B------:R-:W5:Y:S02]  /*12b0*/  LDG.E R16, desc[UR8][R16.64] ;  /* 0x0000000810107981 */ /* 0x000f64000c1e1900 */
[----:B------:R-:W-:-:S06]  /*12c0*/  IMAD.WIDE R14, R19, 0x4, R14 ;  /* 0x00000004130e7825 */ /* 0x000fcc00078e020e */
[----:B------:R-:W2:Y:S01]  /*12d0*/  LDG.E R15, desc[UR8][R14.64] ;  /* 0x000000080e0f7981 */ /* 0x000ea2000c1e1900 */
[----:B------:R-:W-:-:S05]  /*12e0*/  I2FP.F32.S32 R19, R5 ;  /* 0x0000000500137245 */ /* 0x000fca0000201400 */
[----:B------:R-:W-:-:S04]  /*12f0*/  FMUL R19, R19, R10 ;  /* 0x0000000a13137220 */ /* 0x000fc80000400000 */
[----:B-----5:R-:W-:-:S04]  /*1300*/  FADD R6, R19, -R16 ;  /* 0x8000001013067221 */ /* 0x020fc80000000000 */
[----:B--2---:R-:W-:-:S05]  /*1310*/  FADD R6, R6, -R15 ;  /* 0x8000000f06067221 */ /* 0x004fca0000000000 */
[----:B------:R-:W-:-:S04]  /*1320*/  FSETP.GEU.AND P1, PT, R6, R7, PT ;  /* 0x000000070600720b */ /* 0x000fc80003f2e000 */
[----:B------:R-:W-:Y:S02]  /*1330*/  FSEL R7, R6, R7, !P1 ;  /* 0x0000000706077208 */ /* 0x000fe40004800000 */
[----:B------:R-:W-:-:S07]  /*1340*/  SEL R8, R13, R8, !P1 ;  /* 0x000000080d087207 */ /* 0x000fce0004800000 */
.L_x_29:
[----:B------:R-:W-:Y:S05]  /*1350*/  BSYNC.RECONVERGENT B1 ;  /* 0x0000000000017941 */ /* 0x000fea0003800200 */
.L_x_28:
[----:B------:R-:W-:Y:S01]  /*1360*/  BSSY.RECONVERGENT B1, `(.L_x_30) ;  /* 0x0000004000017945 */ /* 0x000fe20003800200 */
[----:B------:R-:W-:-:S03]  /*1370*/  MOV R10, 0x7f800000 ;  /* 0x7f800000000a7802 */ /* 0x000fc60000000f00 */
[----:B------:R-:W-:Y:S05]  /*1380*/  @P0 BRA `(.L_x_31) ;  /* 0x0000000000040947 */ /* 0x000fea0003800000 */
[----:B------:R0:W5:Y:S02]  /*1390*/  LDG.E R10, desc[UR8][R2.64+0xc00] ;  /* 0x000c0008020a7981 */ /* 0x000164000c1e1900 */
.L_x_31:
[----:B------:R-:W-:Y:S05]  /*13a0*/  BSYNC.RECONVERGENT B1 ;  /* 0x0000000000017941 */ /* 0x000fea0003800200 */
.L_x_30:
[----:B-----5:R-:W-:Y:S01]  /*13b0*/  FSETP.NEU.AND P1, PT, |R10|, +INF , PT ;  /* 0x7f8000000a00780b */ /* 0x020fe20003f2d200 */
[----:B------:R-:W-:Y:S01]  /*13c0*/  BSSY.RECONVERGENT B1, `(.L_x_32) ;  /* 0x000002b000017945 */ /* 0x000fe20003800200 */
[----:B------:R-:W-:Y:S01]  /*13d0*/  ISETP.GE.AND P0, PT, R9, UR4, PT ;  /* 0x0000000409007c0c */ /* 0x000fe2000bf06270 */
[----:B------:R-:W-:-:S10]  /*13e0*/  IMAD.MOV.U32 R6, RZ, RZ, 0x7f800000 ;  /* 0x7f800000ff067424 */ /* 0x000fd400078e00ff */
[----:B------:R-:W-:Y:S05]  /*13f0*/  @!P1 BRA `(.L_x_33) ;  /* 0x00000000009c9947 */ /* 0x000fea0003800000 */
[----:B------:R-:W5:Y:S01]  /*1400*/  LDC R16, c[0x0][0x3a0] ;  /* 0x0000e800ff107b82 */ /* 0x000f620000000800 */
[----:B------:R-:W-:Y:S02]  /*1410*/  IABS R14, R11 ;  /* 0x0000000b000e7213 */ /* 0x000fe40000000000 */
[----:B-----5:R-:W-:-:S04]  /*1420*/  IABS R15, R16 ;  /* 0x00000010000f7213 */ /* 0x020fc80000000000 */
[----:B------:R-:W5:Y:S08]  /*1430*/  I2F.RP R17, R15 ;  /* 0x0000000f00117306 */ /* 0x000f700000209400 */
[----:B-----5:R-:W5:Y:S02]  /*1440*/  MUFU.RCP R17, R17 ;  /* 0x0000001100117308 */ /* 0x020f640000001000 */
[----:B-----5:R-:W-:-:S06]  /*1450*/  VIADD R18, R17, 0xffffffe ;  /* 0x0ffffffe11127836 */ /* 0x020fcc0000000000 */
[----:B------:R-:W5:Y:S02]  /*1460*/  F2I.FTZ.U32.TRUNC.NTZ R13, R18 ;  /* 0x00000012000d7305 */ /* 0x000f64000021f000 */
[----:B-----5:R-:W-:-:S05]  /*1470*/  IADD3 R12, PT, PT, RZ, -R13, RZ ;  /* 0x8000000dff0c7210 */ /* 0x020fca0007ffe0ff */
[----:B------:R-:W-:Y:S02]  /*1480*/  IMAD R19, R12, R15, RZ ;  /* 0x0000000f0c137224 */ /* 0x000fe400078e02ff */
[----:B------:R-:W-:-:S04]  /*1490*/  IMAD.MOV.U32 R12, RZ, RZ, RZ ;  /* 0x000000ffff0c7224 */ /* 0x000fc800078e00ff */
        /* <DEDUP_REMOVED lines=10> */
[----:B------:R-:W-:Y:S01]  /*1540*/  LOP3.LUT R15, R11, R16, RZ, 0x3c, !PT ;  /* 0x000000100b0f7212 */ /* 0x000fe200078e3cff */
[----:B------:R-:W5:Y:S03]  /*1550*/  LDC.64 R12, c[0x0][0x398] ;  /* 0x0000e600ff0c7b82 */ /* 0x000f660000000a00 */
[----:B------:R-:W-:-:S07]  /*1560*/  ISETP.GE.AND P1, PT, R15, RZ, PT ;  /* 0x000000ff0f00720c */ /* 0x000fce0003f26270 */
[----:B------:R-:W-:-:S06]  /*1570*/  @P2 IADD3 R14, PT, PT, R14, 0x1, RZ ;  /* 0x000000010e0e2810 */ /* 0x000fcc0007ffe0ff */
        /* <DEDUP_REMOVED lines=15> */
.L_x_33:
[----:B------:R-:W-:Y:S05]  /*1670*/  BSYNC.RECONVERGENT B1 ;  /* 0x0000000000017941 */ /* 0x000fea0003800200 */
.L_x_32:
[----:B------:R-:W-:Y:S04]  /*1680*/  BSSY.RECONVERGENT B1, `(.L_x_34) ;  /* 0x0000003000017945 */ /* 0x000fe80003800200 */
[----:B------:R-:W-:Y:S05]  /*1690*/  @P0 BRA `(.L_x_35) ;  /* 0x0000000000040947 */ /* 0x000fea0003800000 */
[----:B------:R0:W5:Y:S02]  /*16a0*/  LDG.E R6, desc[UR8][R2.64+0xe00] ;  /* 0x000e000802067981 */ /* 0x000164000c1e1900 */
.L_x_35:
[----:B------:R-:W-:Y:S05]  /*16b0*/  BSYNC.RECONVERGENT B1 ;  /* 0x0000000000017941 */ /* 0x000fea0003800200 */
.L_x_34:
[----:B-----5:R-:W-:-:S13]  /*16c0*/  FSETP.NEU.AND P0, PT, |R6|, +INF , PT ;  /* 0x7f8000000600780b */ /* 0x020fda0003f0d200 */
[----:B------:R-:W-:Y:S05]  /*16d0*/  @!P0 BRA `(.L_x_7) ;  /* 0x00000000009c8947 */ /* 0x000fea0003800000 */
[----:B01234-:R-:W0:Y:S01]  /*16e0*/  LDC R2, c[0x0][0x3a0] ;  /* 0x0000e800ff027b82 */ /* 0x01fe220000000800 */
[----:B------:R-:W-:Y:S02]  /*16f0*/  IABS R15, R9 ;  /* 0x00000009000f7213 */ /* 0x000fe40000000000 */
[----:B0-----:R-:W-:-:S04]  /*1700*/  IABS R13, R2 ;  /* 0x00000002000d7213 */ /* 0x001fc80000000000 */
[----:B------:R-:W0:Y:S08]  /*1710*/  I2F.RP R12, R13 ;  /* 0x0000000d000c7306 */ /* 0x000e300000209400 */
[----:B0-----:R-:W0:Y:S02]  /*1720*/  MUFU.RCP R12, R12 ;  /* 0x0000000c000c7308 */ /* 0x001e240000001000 */
[----:B0-----:R-:W-:-:S02]  /*1730*/  IADD3 R14, PT, PT, R12, 0xffffffe, RZ ;  /* 0x0ffffffe0c0e7810 */ /* 0x001fc40007ffe0ff */
[----:B------:R-:W-:-:S04]  /*1740*/  LOP3.LUT R12, R9, R2, RZ, 0x3c, !PT ;  /* 0x00000002090c7212 */ /* 0x000fc800078e3cff */
[----:B------:R-:W0:Y:S01]  /*1750*/  F2I.FTZ.U32.TRUNC.NTZ R11, R14 ;  /* 0x0000000e000b7305 */ /* 0x000e22000021f000 */
[----:B------:R-:W-:Y:S01]  /*1760*/  ISETP.GE.AND P2, PT, R12, RZ, PT ;  /* 0x000000ff0c00720c */ /* 0x000fe20003f46270 */
[----:B0-----:R-:W-:-:S04]  /*1770*/  IMAD.MOV R10, RZ, RZ, -R11 ;  /* 0x000000ffff0a7224 */ /* 0x001fc800078e0a0b */
[----:B------:R-:W-:Y:S02]  /*1780*/  IMAD R3, R10, R13, RZ ;  /* 0x0000000d0a037224 */ /* 0x000fe400078e02ff */
[----:B------:R-:W-:-:S04]  /*1790*/  IMAD.MOV.U32 R10, RZ, RZ, RZ ;  /* 0x000000ffff0a7224 */ /* 0x000fc800078e00ff */
[----:B------:R-:W-:Y:S01]  /*17a0*/  IMAD.HI.U32 R3, R11, R3, R10 ;  /* 0x000000030b037227 */ /* 0x000fe200078e000a */
[----:B------:R-:W-:-:S05]  /*17b0*/  MOV R10, R15 ;  /* 0x0000000f000a7202 */ /* 0x000fca0000000f00 */
[----:B------:R-:W-:-:S04]  /*17c0*/  IMAD.HI.U32 R3, R3, R10, RZ ;  /* 0x0000000a03037227 */ /* 0x000fc800078e00ff */
[----:B------:R-:W-:-:S04]  /*17d0*/  IMAD.MOV R11, RZ, RZ, -R3 ;  /* 0x000000ffff0b7224 */ /* 0x000fc800078e0a03 */
[----:B------:R-:W-:-:S05]  /*17e0*/  IMAD R10, R13, R11, R10 ;  /* 0x0000000b0d0a7224 */ /* 0x000fca00078e020a */
[----:B------:R-:W-:-:S13]  /*17f0*/  ISETP.GT.U32.AND P1, PT, R13, R10, PT ;  /* 0x0000000a0d00720c */ /* 0x000fda0003f24070 */
[----:B------:R-:W-:Y:S01]  /*1800*/  @!P1 IMAD.IADD R10, R10, 0x1, -R13 ;  /* 0x000000010a0a9824 */ /* 0x000fe200078e0a0d */
[----:B------:R-:W-:Y:S02]  /*1810*/  @!P1 IADD3 R3, PT, PT, R3, 0x1, RZ ;  /* 0x0000000103039810 */ /* 0x000fe40007ffe0ff */
[----:B------:R-:W-:Y:S02]  /*1820*/  ISETP.NE.AND P1, PT, R2, RZ, PT ;  /* 0x000000ff0200720c */ /* 0x000fe40003f25270 */
[----:B------:R-:W-:Y:S02]  /*1830*/  ISETP.GE.U32.AND P0, PT, R10, R13, PT ;  /* 0x0000000d0a00720c */ /* 0x000fe40003f06070 */
[----:B------:R-:W0:Y:S11]  /*1840*/  LDC.64 R10, c[0x0][0x398] ;  /* 0x0000e600ff0a7b82 */ /* 0x000e360000000a00 */
[----:B------:R-:W-:-:S04]  /*1850*/  @P0 VIADD R3, R3, 0x1 ;  /* 0x0000000103030836 */ /* 0x000fc80000000000 */
[----:B------:R-:W-:Y:S01]  /*1860*/  @!P2 IMAD.MOV R3, RZ, RZ, -R3 ;  /* 0x000000ffff03a224 */ /* 0x000fe200078e0a03 */
[----:B------:R-:W-:-:S04]  /*1870*/  @!P1 LOP3.LUT R3, RZ, R2, RZ, 0x33, !PT ;  /* 0x00000002ff039212 */ /* 0x000fc800078e33ff */
[C---:B------:R-:W-:Y:S01]  /*1880*/  IADD3 R14, PT, PT, -R3.reuse, RZ, RZ ;  /* 0x000000ff030e7210 */ /* 0x040fe20007ffe1ff */
        /* <DEDUP_REMOVED lines=12> */
.L_x_7:
[----:B------:R-:W-:Y:S05]  /*1950*/  BSYNC.RECONVERGENT B0 ;  /* 0x0000000000007941 */ /* 0x000fea0003800200 */
.L_x_6:
[----:B------:R-:W5:Y:S01]  /*1960*/  S2UR UR6, SR_CgaCtaId ;  /* 0x00000000000679c3 */ /* 0x000f620000008800 */
[----:B------:R-:W-:Y:S01]  /*1970*/  UMOV UR4, 0x400 ;  /* 0x0000040000047882 */ /* 0x000fe20000000000 */
[C---:B------:R-:W-:Y:S01]  /*1980*/  ISETP.GT.U32.AND P0, PT, R4.reuse, 0x3f, PT ;  /* 0x0000003f0400780c */ /* 0x040fe20003f04070 */
[----:B------:R-:W-:Y:S01]  /*1990*/  UIADD3 UR5, UPT, UPT, UR4, 0x200, URZ ;  /* 0x0000020004057890 */ /* 0x000fe2000fffe0ff */
[----:B------:R-:W-:Y:S01]  /*19a0*/  BSSY.RECONVERGENT B0, `(.L_x_36) ;  /* 0x0000013000007945 */ /* 0x000fe20003800200 */
[----:B------:R-:W-:Y:S01]  /*19b0*/  ISETP.GT.U32.AND P1, PT, R4, 0x1f, PT ;  /* 0x0000001f0400780c */ /* 0x000fe20003f24070 */
[----:B-----5:R-:W-:Y:S02]  /*19c0*/  ULEA UR4, UR6, UR4, 0x18 ;  /* 0x0000000406047291 */ /* 0x020fe4000f8ec0ff */
[----:B------:R-:W-:-:S04]  /*19d0*/  ULEA UR5, UR6, UR5, 0x18 ;  /* 0x0000000506057291 */ /* 0x000fc8000f8ec0ff */
[C---:B01234-:R-:W-:Y:S02]  /*19e0*/  LEA R2, R4.reuse, UR4, 0x2 ;  /* 0x0000000404027c11 */ /* 0x05ffe4000f8e10ff */
        /* <DEDUP_REMOVED lines=14> */
.L_x_37:
[----:B------:R-:W-:Y:S05]  /*1ad0*/  BSYNC.RECONVERGENT B0 ;  /* 0x0000000000007941 */ /* 0x000fea0003800200 */
.L_x_36:
        /* <DEDUP_REMOVED lines=49> */
[----:B0-----:R-:W0:Y:S02]  /*1df0*/  LDC.64 R2, c[0x0][0x388] ;  /* 0x0000e200ff027b82 */ /* 0x001e240000000a00 */
[----:B0-----:R-:W-:-:S06]  /*1e00*/  IMAD.WIDE R8, R8, 0x4, R2 ;  /* 0x0000000408087825 */ /* 0x001fcc00078e0202 */
[----:B------:R1:W5:Y:S02]  /*1e10*/  LDG.E R8, desc[UR8][R8.64] ;  /* 0x0000000808087981 */ /* 0x000364000c1e1900 */
.L_x_38:
[----:B-----5:R-:W-:Y:S01]  /*1e20*/  STG.E desc[UR8][R4.64], R8 ;  /* 0x0000000804007986 */ /* 0x020fe2000c101908 */
[----:B------:R-:W-:Y:S05]  /*1e30*/  EXIT ;  /* 0x000000000000794d */ /* 0x000fea0003800000 */
.L_x_39:
        /* <DEDUP_REMOVED lines=12> */
.L_x_52:


//--------------------- .text._Z10sum_level0ILj128EEvPfiiS0_ --------------------------
	.section	.text._Z10sum_level0ILj128EEvPfiiS0_,"ax",@progbits
	.align	128
        .global         _Z10sum_level0ILj128EEvPfiiS0_
        .type           _Z10sum_level0ILj128EEvPfiiS0_,@function
        .size           _Z10sum_level0ILj128EEvPfiiS0_,(.L_x_53 - _Z10sum_level0ILj128EEvPfiiS0_)
        .other          _Z10sum_level0ILj128EEvPfiiS0_,@"STO_CUDA_ENTRY STV_DEFAULT"
_Z10sum_level0ILj128EEvPfiiS0_:
.text._Z10sum_level0ILj128EEvPfiiS0_:
[----:B------:R-:W-:Y:S08]  /*0000*/  LDC R1, c[0x0][0x37c] ;  /* 0x0000df00ff017b82 */ /* 0x000ff00000000800 */
[----:B------:R-:W0:Y:S01]  /*0010*/  LDC R7, c[0x0][0x38c] ;  /* 0x0000e300ff077b82 */ /* 0x000e220000000800 */
[----:B------:R-:W1:Y:S01]  /*0020*/  S2R R10, SR_CTAID.X ;  /* 0x00000000000a7919 */ /* 0x000e620000002500 */
[----:B------:R-:W2:Y:S01]  /*0030*/  LDCU.64 UR6, c[0x0][0x358] ;  /* 0x00006b00ff0677ac */ /* 0x000ea20008000a00 */
[----:B------:R-:W-:Y:S01]  /*0040*/  BSSY.RECONVERGENT B0, `(.L_x_40) ;  /* 0x000005d000007945 */ /* 0x000fe20003800200 */
[----:B0-----:R-:W-:-:S04]  /*0050*/  IABS R5, R7 ;  /* 0x0000000700057213 */ /* 0x001fc80000000000 */
[----:B------:R-:W0:Y:S08]  /*0060*/  I2F.RP R0, R5 ;  /* 0x0000000500007306 */ /* 0x000e300000209400 */
[----:B0-----:R-:W0:Y:S02]  /*0070*/  MUFU.RCP R0, R0 ;  /* 0x0000000000007308 */ /* 0x001e240000001000 */
[----:B0-----:R-:W-:-:S06]  /*0080*/  VIADD R2, R0, 0xffffffe ;  /* 0x0ffffffe00027836 */ /* 0x001fcc0000000000 */
[----:B------:R0:W3:Y:S02]  /*0090*/  F2I.FTZ.U32.TRUNC.NTZ R3, R2 ;  /* 0x0000000200037305 */ /* 0x0000e4000021f000 */
[----:B0-----:R-:W-:Y:S02]  /*00a0*/  HFMA2 R2, -RZ, RZ, 0, 0 ;  /* 0x00000000ff027431 */ /* 0x001fe400000001ff */
[----:B---3--:R-:W-:-:S04]  /*00b0*/  IMAD.MOV R4, RZ, RZ, -R3 ;  /* 0x000000ffff047224 */ /* 0x008fc800078e0a03 */
[----:B------:R-:W-:Y:S01]  /*00c0*/  IMAD R9, R4, R5, RZ ;  /* 0x0000000504097224 */ /* 0x000fe200078e02ff */
[----:B-1----:R-:W-:-:S03]  /*00d0*/  IABS R4, R10 ;  /* 0x0000000a00047213 */ /* 0x002fc60000000000 */
[----:B------:R-:W-:Y:S01]  /*00e0*/  IMAD.HI.U32 R3, R3, R9, R2 ;  /* 0x0000000903037227 */ /* 0x000fe200078e0002 */
[----:B------:R-:W-:Y:S01]  /*00f0*/  LOP3.LUT R2, R10, R7, RZ, 0x3c, !PT ;  /* 0x000000070a027212 */ /* 0x000fe200078e3cff */
[----:B------:R-:W0:Y:S03]  /*0100*/  LDC R9, c[0x0][0x388] ;  /* 0x0000e200ff097b82 */ /* 0x000e260000000800 */
[----:B------:R-:W-:Y:S01]  /*0110*/  ISETP.GE.AND P2, PT, R2, RZ, PT ;  /* 0x000000ff0200720c */ /* 0x000fe20003f46270 */
        /* <DEDUP_REMOVED lines=8> */
[----:B------:R-:W1:Y:S11]  /*01a0*/  S2R R0, SR_TID.X ;  /* 0x0000000000007919 */ /* 0x000e760000002100 */
[----:B------:R-:W-:-:S04]  /*01b0*/  @P0 VIADD R8, R8, 0x1 ;  /* 0x0000000108080836 */ /* 0x000fc80000000000 */
[----:B------:R-:W-:Y:S01]  /*01c0*/  @!P2 IMAD.MOV R8, RZ, RZ, -R8 ;  /* 0x000000ffff08a224 */ /* 0x000fe200078e0a08 */
[----:B------:R-:W-:-:S04]  /*01d0*/  @!P1 LOP3.LUT R8, RZ, R7, RZ, 0x33, !PT ;  /* 0x00000007ff089212 */ /* 0x000fc800078e33ff */
[C---:B------:R-:W-:Y:S01]  /*01e0*/  IADD3 R2, PT, PT, -R8.reuse, RZ, RZ ;  /* 0x000000ff08027210 */ /* 0x040fe20007ffe1ff */
[----:B0-----:R-:W-:-:S04]  /*01f0*/  IMAD R6, R8, R9, R9 ;  /* 0x0000000908067224 */ /* 0x001fc800078e0209 */
[----:B------:R-:W-:Y:S02]  /*0200*/  IMAD R10, R7, R2, R10 ;  /* 0x00000002070a7224 */ /* 0x000fe400078e020a */
[----:B------:R-:W-:Y:S02]  /*0210*/  IMAD.MOV.U32 R2, RZ, RZ, RZ ;  /* 0x000000ffff027224 */ /* 0x000fe400078e00ff */
[----:B-1----:R-:W-:-:S04]  /*0220*/  IMAD R3, R8, R9, R0 ;  /* 0x0000000908037224 */ /* 0x002fc800078e0200 */
[----:B------:R-:W-:-:S05]  /*0230*/  IMAD R7, R10, 0x400, R3 ;  /* 0x000004000a077824 */ /* 0x000fca00078e0203 */
[----:B------:R-:W-:-:S13]  /*0240*/  ISETP.GE.AND P0, PT, R7, R6, PT ;  /* 0x000000060700720c */ /* 0x000fda0003f06270 */
[----:B--2---:R-:W-:Y:S05]  /*0250*/  @P0 BRA `(.L_x_41) ;  /* 0x0000000000ec0947 */ /* 0x004fea0003800000 */
[----:B------:R-:W0:Y:S01]  /*0260*/  LDC.64 R2, c[0x0][0x380] ;  /* 0x0000e000ff027b82 */ /* 0x000e220000000a00 */
[C---:B------:R-:W-:Y:S01]  /*0270*/  IADD3 R13, PT, PT, R7.reuse, 0x80, RZ ;  /* 0x00000080070d7810 */ /* 0x040fe20007ffe0ff */
[C---:B------:R-:W-:Y:S01]  /*0280*/  VIADD R21, R7.reuse, 0x100 ;  /* 0x0000010007157836 */ /* 0x040fe20000000000 */
[----:B------:R-:W-:Y:S01]  /*0290*/  CS2R R14, SRZ ;  /* 0x00000000000e7805 */ /* 0x000fe2000001ff00 */
[----:B------:R-:W-:Y:S01]  /*02a0*/  VIADD R23, R7, 0x180 ;  /* 0x0000018007177836 */ /* 0x000fe20000000000 */
[-C--:B------:R-:W-:Y:S01]  /*02b0*/  ISETP.GE.U32.AND P2, PT, R13, R6.reuse, PT ;  /* 0x000000060d00720c */ /* 0x080fe20003f46070 */
[----:B------:R-:W-:Y:S01]  /*02c0*/  VIADD R25, R7, 0x200 ;  /* 0x0000020007197836 */ /* 0x000fe20000000000 */
[-C--:B------:R-:W-:Y:S02]  /*02d0*/  ISETP.GE.U32.AND P3, PT, R21, R6.reuse, PT ;  /* 0x000000061500720c */ /* 0x080fe40003f66070 */
[----:B------:R-:W-:Y:S02]  /*02e0*/  ISETP.GE.U32.AND P0, PT, R23, R6, PT ;  /* 0x000000061700720c */ /* 0x000fe40003f06070 */
[----:B------:R-:W-:-:S02]  /*02f0*/  IADD3 R17, PT, PT, R7, 0x280, RZ ;  /* 0x0000028007117810 */ /* 0x000fc40007ffe0ff */
[----:B------:R-:W-:Y:S02]  /*0300*/  ISETP.GE.U32.AND P1, PT, R25, R6, PT ;  /* 0x000000061900720c */ /* 0x000fe40003f26070 */
[----:B------:R-:W-:Y:S01]  /*0310*/  MOV R11, RZ ;  /* 0x000000ff000b7202 */ /* 0x000fe20000000f00 */
[----:B------:R-:W-:Y:S02]  /*0320*/  VIADD R27, R7, 0x300 ;  /* 0x00000300071b7836 */ /* 0x000fe40000000000 */
[----:B0-----:R-:W-:-:S04]  /*0330*/  @!P2 IMAD.WIDE.U32 R12, R13, 0x4, R2 ;  /* 0x000000040d0ca825 */ /* 0x001fc800078e0002 */
[--C-:B------:R-:W-:Y:S01]  /*0340*/  IMAD.WIDE R4, R7, 0x4, R2.reuse ;  /* 0x0000000407047825 */ /* 0x100fe200078e0202 */
[----:B------:R-:W2:Y:S01]  /*0350*/  @!P2 LDG.E R14, desc[UR6][R12.64] ;  /* 0x000000060c0ea981 */ /* 0x000ea2000c1e1900 */
[-C--:B------:R-:W-:Y:S02]  /*0360*/  ISETP.GE.U32.AND P2, PT, R17, R6.reuse, PT ;  /* 0x000000061100720c */ /* 0x080fe40003f46070 */
[--C-:B------:R-:W-:Y:S01]  /*0370*/  @!P3 IMAD.WIDE.U32 R20, R21, 0x4, R2.reuse ;  /* 0x000000041514b825 */ /* 0x100fe200078e0002 */
[----:B------:R0:W3:Y:S01]  /*0380*/  LDG.E R18, desc[UR6][R4.64] ;  /* 0x0000000604127981 */ /* 0x0000e2000c1e1900 */
[----:B------:R-:W-:Y:S02]  /*0390*/  IADD3 R29, PT, PT, R7, 0x380, RZ ;  /* 0x00000380071d7810 */ /* 0x000fe40007ffe0ff */
[----:B------:R-:W-:Y:S01]  /*03a0*/  IMAD.MOV.U32 R19, RZ, RZ, RZ ;  /* 0x000000ffff137224 */ /* 0x000fe200078e00ff */
[----:B------:R1:W4:Y:S01]  /*03b0*/  @!P3 LDG.E R11, desc[UR6][R20.64] ;  /* 0x00000006140bb981 */ /* 0x000322000c1e1900 */
[-C--:B------:R-:W-:Y:S01]  /*03c0*/  ISETP.GE.U32.AND P3, PT, R27, R6.reuse, PT ;  /* 0x000000061b00720c */ /* 0x080fe20003f66070 */
[----:B------:R-:W-:Y:S01]  /*03d0*/  @!P0 IMAD.WIDE.U32 R22, R23, 0x4, R2 ;  /* 0x0000000417168825 */ /* 0x000fe200078e0002 */
[----:B------:R-:W-:-:S03]  /*03e0*/  ISETP.GE.U32.AND P4, PT, R29, R6, PT ;  /* 0x000000061d00720c */ /* 0x000fc60003f86070 */
[--C-:B------:R-:W-:Y:S01]  /*03f0*/  @!P1 IMAD.WIDE.U32 R6, R25, 0x4, R2.reuse ;  /* 0x0000000419069825 */ /* 0x100fe200078e0002 */
[----:B------:R-:W5:Y:S03]  /*0400*/  @!P0 LDG.E R19, desc[UR6][R22.64] ;  /* 0x0000000616138981 */ /* 0x000f66000c1e1900 */
[--C-:B0-----:R-:W-:Y:S01]  /*0410*/  @!P2 IMAD.WIDE.U32 R4, R17, 0x4, R2.reuse ;  /* 0x000000041104a825 */ /* 0x101fe200078e0002 */
[----:B------:R-:W-:Y:S01]  /*0420*/  CS2R R16, SRZ ;  /* 0x0000000000107805 */ /* 0x000fe2000001ff00 */
[----:B------:R0:W5:Y:S02]  /*0430*/  @!P1 LDG.E R15, desc[UR6][R6.64] ;  /* 0x00000006060f9981 */ /* 0x000164000c1e1900 */
[--C-:B------:R-:W-:Y:S01]  /*0440*/  @!P3 IMAD.WIDE.U32 R12, R27, 0x4, R2.reuse ;  /* 0x000000041b0cb825 */ /* 0x100fe200078e0002 */
[----:B-1----:R-:W-:Y:S02]  /*0450*/  MOV R20, RZ ;  /* 0x000000ff00147202 */ /* 0x002fe40000000f00 */
[----:B------:R1:W5:Y:S01]  /*0460*/  @!P2 LDG.E R16, desc[UR6][R4.64] ;  /* 0x000000060410a981 */ /* 0x000362000c1e1900 */
[----:B------:R-:W-:-:S03]  /*0470*/  @!P4 IMAD.WIDE.U32 R2, R29, 0x4, R2 ;  /* 0x000000041d02c825 */ /* 0x000fc600078e0002 */
[----:B------:R-:W5:Y:S04]  /*0480*/  @!P3 LDG.E R17, desc[UR6][R12.64] ;  /* 0x000000060c11b981 */ /* 0x000f68000c1e1900 */
[----:B------:R5:W5:Y:S01]  /*0490*/  @!P4 LDG.E R20, desc[UR6][R2.64] ;  /* 0x000000060214c981 */ /* 0x000b62000c1e1900 */
[----:B--2---:R-:W-:Y:S02]  /*04a0*/  FSETP.NEU.AND P1, PT, |R14|, +INF , PT ;  /* 0x7f8000000e00780b */ /* 0x004fe40003f2d200 */
[----:B---3--:R-:W-:Y:S02]  /*04b0*/  FSETP.NEU.AND P0, PT, |R18|, +INF , PT ;  /* 0x7f8000001200780b */ /* 0x008fe40003f0d200 */
[----:B0-----:R-:W-:Y:S02]  /*04c0*/  FSEL R7, R14, RZ, P1 ;  /* 0x000000ff0e077208 */ /* 0x001fe40000800000 */
[----:B----4-:R-:W-:-:S02]  /*04d0*/  FSETP.NEU.AND P2, PT, |R11|, +INF , PT ;  /* 0x7f8000000b00780b */ /* 0x010fc40003f4d200 */
[----:B------:R-:W-:Y:S02]  /*04e0*/  FSEL R18, R18, RZ, P0 ;  /* 0x000000ff12127208 */ /* 0x000fe40000000000 */
[----:B-1----:R-:W-:Y:S02]  /*04f0*/  FSEL R4, R11, RZ, P2 ;  /* 0x000000ff0b047208 */ /* 0x002fe40001000000 */
[----:B-----5:R-:W-:Y:S01]  /*0500*/  FSETP.NEU.AND P0, PT, |R19|, +INF , PT ;  /* 0x7f8000001300780b */ /* 0x020fe20003f0d200 */
[----:B------:R-:W-:-:S03]  /*0510*/  FADD R7, R18, R7 ;  /* 0x0000000712077221 */ /* 0x000fc60000000000 */
[----:B------:R-:W-:Y:S01]  /*0520*/  FSEL R19, R19, RZ, P0 ;  /* 0x000000ff13137208 */ /* 0x000fe20000000000 */
[----:B------:R-:W-:Y:S01]  /*0530*/  FADD R4, R7, R4 ;  /* 0x0000000407047221 */ /* 0x000fe20000000000 */
[----:B------:R-:W-:-:S03]  /*0540*/  FSETP.NEU.AND P1, PT, |R15|, +INF , PT ;  /* 0x7f8000000f00780b */ /* 0x000fc60003f2d200 */
[----:B------:R-:W-:Y:S01]  /*0550*/  FADD R4, R4, R19 ;  /* 0x0000001304047221 */ /* 0x000fe20000000000 */
[C---:B------:R-:W-:Y:S02]  /*0560*/  FSETP.NEU.AND P0, PT, |R16|.reuse, +INF , PT ;  /* 0x7f8000001000780b */ /* 0x040fe40003f0d200 */
[----:B------:R-:W-:Y:S02]  /*0570*/  FSEL R15, R15, RZ, P1 ;  /* 0x000000ff0f0f7208 */ /* 0x000fe40000800000 */
[C---:B------:R-:W-:Y:S02]  /*0580*/  FSETP.NEU.AND P1, PT, |R17|.reuse, +INF , PT ;  /* 0x7f8000001100780b */ /* 0x040fe40003f2d200 */
[----:B------:R-:W-:Y:S01]  /*0590*/  FSEL R3, R16, RZ, P0 ;  /* 0x000000ff10037208 */ /* 0x000fe20000000000 */
[----:B------:R-:W-:Y:S01]  /*05a0*/  FADD R4, R4, R15 ;  /* 0x0000000f04047221 */ /* 0x000fe20000000000 */
[----:B------:R-:W-:Y:S02]  /*05b0*/  FSETP.NEU.AND P0, PT, |R20|, +INF , PT ;  /* 0x7f8000001400780b */ /* 0x000fe40003f0d200 */
[----:B------:R-:W-:Y:S01]  /*05c0*/  FSEL R6, R17, RZ, P1 ;  /* 0x000000ff11067208 */ /* 0x000fe20000800000 */
[----:B------:R-:W-:Y:S01]  /*05d0*/  FADD R3, R4, R3 ;  /* 0x0000000304037221 */ /* 0x000fe20000000000 */
[----:B------:R-:W-:-:S03]  /*05e0*/  FSEL R2, R20, RZ, P0 ;  /* 0x000000ff14027208 */ /* 0x000fc60000000000 */
[----:B------:R-:W-:-:S04]  /*05f0*/  FADD R3, R3, R6 ;  /* 0x0000000603037221 */ /* 0x000fc80000000000 */
[----:B------:R-:W-:-:S07]  /*0600*/  FADD R2, R2, R3 ;  /* 0x0000000302027221 */ /* 0x000fce0000000000 */
.L_x_41:
[----:B------:R-:W-:Y:S05]  /*0610*/  BSYNC.RECONVERGENT B0 ;  /* 0x0000000000007941 */ /* 0x000fea0003800200 */
.L_x_40:
[----:B------:R-:W0:Y:S01]  /*0620*/  S2UR UR5, SR_CgaCtaId ;  /* 0x00000000000579c3 */ /* 0x000e220000008800 */
[----:B------:R-:W-:Y:S01]  /*0630*/  UMOV UR4, 0x400 ;  /* 0x0000040000047882 */ /* 0x000fe20000000000 */
[C---:B------:R-:W-:Y:S02]  /*0640*/  ISETP.GT.U32.AND P0, PT, R0.reuse, 0x3f, PT ;  /* 0x0000003f0000780c */ /* 0x040fe40003f04070 */
[----:B------:R-:W-:Y:S01]  /*0650*/  ISETP.GT.U32.AND P1, PT, R0, 0x1f, PT ;  /* 0x0000001f0000780c */ /* 0x000fe20003f24070 */
[----:B0-----:R-:W-:-:S06]  /*0660*/  ULEA UR4, UR5, UR4, 0x18 ;  /* 0x0000000405047291 */ /* 0x001fcc000f8ec0ff */
[----:B------:R-:W-:-:S05]  /*0670*/  LEA R3, R0, UR4, 0x2 ;  /* 0x0000000400037c11 */ /* 0x000fca000f8e10ff */
[----:B------:R-:W-:Y:S01]  /*0680*/  STS [R3], R2 ;  /* 0x0000000203007388 */ /* 0x000fe20000000800 */
[----:B------:R-:W-:Y:S08]  /*0690*/  BAR.SYNC.DEFER_BLOCKING 0x0 ;  /* 0x0000000000007b1d */ /* 0x000ff00000010000 */
[----:B------:R-:W-:Y:S08]  /*06a0*/  BAR.SYNC.DEFER_BLOCKING 0x0 ;  /* 0x0000000000007b1d */ /* 0x000ff00000010000 */
[----:B------:R-:W-:Y:S08]  /*06b0*/  BAR.SYNC.DEFER_BLOCKING 0x0 ;  /* 0x0000000000007b1d */ /* 0x000ff00000010000 */
[----:B------:R-:W-:Y:S06]  /*06c0*/  BAR.SYNC.DEFER_BLOCKING 0x0 ;  /* 0x0000000000007b1d */ /* 0x000fec0000010000 */
[----:B------:R-:W0:Y:S02]  /*06d0*/  @!P0 LDS R5, [R3+0x100] ;  /* 0x0001000003058984 */ /* 0x000e240000000800 */
[----:B0-----:R-:W-:-:S05]  /*06e0*/  @!P0 FADD R2, R2, R5 ;  /* 0x0000000502028221 */ /* 0x001fca0000000000 */
[----:B------:R0:W-:Y:S01]  /*06f0*/  @!P0 STS [R3], R2 ;  /* 0x0000000203008388 */ /* 0x0001e20000000800 */
[----:B------:R-:W-:Y:S06]  /*0700*/  BAR.SYNC.DEFER_BLOCKING 0x0 ;  /* 0x0000000000007b1d */ /* 0x000fec0000010000 */
[----:B------:R-:W-:Y:S05]  /*0710*/  @P1 EXIT ;  /* 0x000000000000194d */ /* 0x000fea0003800000 */
[----:B------:R-:W0:Y:S01]  /*0720*/  LDS R5, [R3+0x80] ;  /* 0x0000800003057984 */ /* 0x000e220000000800 */
[----:B------:R-:W-:Y:S01]  /*0730*/  ISETP.NE.AND P0, PT, R0, RZ, PT ;  /* 0x000000ff0000720c */ /* 0x000fe20003f05270 */
[----:B0-----:R-:W-:-:S05]  /*0740*/  FADD R2, R5, R2 ;  /* 0x0000000205027221 */ /* 0x001fca0000000000 */
[----:B------:R-:W-:Y:S04]  /*0750*/  STS [R3], R2 ;  /* 0x0000000203007388 */ /* 0x000fe80000000800 */
[----:B------:R-:W0:Y:S02]  /*0760*/  LDS R5, [R3+0x40] ;  /* 0x0000400003057984 */ /* 0x000e240000000800 */
        /* <DEDUP_REMOVED lines=13> */
[----:B------:R0:W-:Y:S01]  /*0840*/  STS [R3], R5 ;  /* 0x0000000503007388 */ /* 0x0001e20000000800 */
[----:B------:R-:W-:Y:S05]  /*0850*/  @P0 EXIT ;  /* 0x000000000000094d */ /* 0x000fea0003800000 */
[----:B0-----:R-:W0:Y:S01]  /*0860*/  LDC.64 R2, c[0x0][0x390] ;  /* 0x0000e400ff027b82 */ /* 0x001e220000000a00 */
[----:B------:R-:W-:-:S04]  /*0870*/  IMAD R9, R10, R9, R8 ;  /* 0x000000090a097224 */ /* 0x000fc800078e0208 */
[----:B0-----:R-:W-:-:S05]  /*0880*/  IMAD.WIDE R2, R9, 0x4, R2 ;  /* 0x0000000409027825 */ /* 0x001fca00078e0202 */
[----:B------:R-:W-:Y:S01]  /*0890*/  STG.E desc[UR6][R2.64], R5 ;  /* 0x0000000502007986 */ /* 0x000fe2000c101906 */
[----:B------:R-:W-:Y:S05]  /*08a0*/  EXIT ;  /* 0x000000000000794d */ /* 0x000fea0003800000 */
.L_x_42:
        /* <DEDUP_REMOVED lines=13> */
.L_x_53:


//--------------------- .text._Z6updatePfifii     --------------------------
	.section	.text._Z6updatePfifii,"ax",@progbits
	.align	128
        .global         _Z6updatePfifii
        .type           _Z6updatePfifii,@function
        .size           _Z6updatePfifii,(.L_x_54 - _Z6updatePfifii)
        .other          _Z6updatePfifii,@"STO_CUDA_ENTRY STV_DEFAULT"
_Z6updatePfifii:
.text._Z6updatePfifii:
[----:B------:R-:W-:Y:S01]  /*0000*/  LDC R1, c[0x0][0x37c] ;  /* 0x0000df00ff017b82 */ /* 0x000fe20000000800 */
[----:B------:R-:W0:Y:S01]  /*0010*/  S2R R0, SR_TID.X ;  /* 0x0000000000007919 */ /* 0x000e220000002100 */
[----:B------:R-:W0:Y:S01]  /*0020*/  LDCU UR4, c[0x0][0x360] ;  /* 0x00006c00ff0477ac */ /* 0x000e220008000800 */
[----:B------:R-:W0:Y:S01]  /*0030*/  S2R R3, SR_CTAID.X ;  /* 0x0000000000037919 */ /* 0x000e220000002500 */
[----:B------:R-:W1:Y:S01]  /*0040*/  LDCU UR6, c[0x0][0x388] ;  /* 0x00007100ff0677ac */ /* 0x000e620008000800 */
[----:B0-----:R-:W-:-:S05]  /*0050*/  IMAD R0, R3, UR4, R0 ;  /* 0x0000000403007c24 */ /* 0x001fca000f8e0200 */
[----:B-1----:R-:W-:-:S13]  /*0060*/  ISETP.GE.AND P0, PT, R0, UR6, PT ;  /* 0x0000000600007c0c */ /* 0x002fda000bf06270 */
[----:B------:R-:W-:Y:S05]  /*0070*/  @P0 EXIT ;  /* 0x000000000000094d */ /* 0x000fea0003800000 */
[----:B------:R-:W0:Y:S01]  /*0080*/  LDC R13, c[0x0][0x390] ;  /* 0x0000e400ff0d7b82 */ /* 0x000e220000000800 */
[----:B------:R-:W1:Y:S07]  /*0090*/  LDCU.64 UR4, c[0x0][0x358] ;  /* 0x00006b00ff0477ac */ /* 0x000e6e0008000a00 */
[----:B------:R-:W2:Y:S01]  /*00a0*/  LDC.64 R2, c[0x0][0x380] ;  /* 0x0000e000ff027b82 */ /* 0x000ea20000000a00 */
[----:B0-----:R-:W-:-:S04]  /*00b0*/  IMAD R5, R13, UR6, R0 ;  /* 0x000000060d057c24 */ /* 0x001fc8000f8e0200 */
[----:B--2---:R-:W-:-:S05]  /*00c0*/  IMAD.WIDE R4, R5, 0x4, R2 ;  /* 0x0000000405047825 */ /* 0x004fca00078e0202 */
[----:B-1----:R-:W2:Y:S02]  /*00d0*/  LDG.E R8, desc[UR4][R4.64] ;  /* 0x0000000404087981 */ /* 0x002ea4000c1e1900 */
[----:B--2---:R-:W-:-:S13]  /*00e0*/  FSETP.NEU.AND P0, PT, |R8|, +INF , PT ;  /* 0x7f8000000800780b */ /* 0x004fda0003f0d200 */
[----:B------:R-:W-:Y:S05]  /*00f0*/  @!P0 EXIT ;  /* 0x000000000000894d */ /* 0x000fea0003800000 */
[----:B------:R-:W0:Y:S01]  /*0100*/  LDC R15, c[0x0][0x394] ;  /* 0x0000e500ff0f7b82 */ /* 0x000e220000000800 */
[----:B------:R-:W1:Y:S01]  /*0110*/  LDCU UR7, c[0x0][0x38c] ;  /* 0x00007180ff0777ac */ /* 0x000e620008000800 */
[----:B0-----:R-:W-:-:S04]  /*0120*/  IMAD R7, R15, UR6, R0 ;  /* 0x000000060f077c24 */ /* 0x001fc8000f8e0200 */
[----:B------:R-:W-:-:S05]  /*0130*/  IMAD.WIDE R6, R7, 0x4, R2 ;  /* 0x0000000407067825 */ /* 0x000fca00078e0202 */
[----:B------:R-:W2:Y:S01]  /*0140*/  LDG.E R9, desc[UR4][R6.64] ;  /* 0x0000000406097981 */ /* 0x000ea2000c1e1900 */
[C---:B------:R-:W-:Y:S01]  /*0150*/  IMAD R13, R0.reuse, UR6, R13 ;  /* 0x00000006000d7c24 */ /* 0x040fe2000f8e020d */
[----:B------:R-:W-:Y:S01]  /*0160*/  MOV R17, 0x7f800000 ;  /* 0x7f80000000117802 */ /* 0x000fe20000000f00 */
[----:B------:R-:W-:Y:S02]  /*0170*/  IMAD R15, R0, UR6, R15 ;  /* 0x00000006000f7c24 */ /* 0x000fe4000f8e020f */
[----:B--2---:R-:W-:-:S04]  /*0180*/  FADD R9, R8, R9 ;  /* 0x0000000908097221 */ /* 0x004fc80000000000 */
[----:B-1----:R-:W-:-:S04]  /*0190*/  FADD R9, R9, -UR7 ;  /* 0x8000000709097e21 */ /* 0x002fc80008000000 */
[----:B------:R-:W-:Y:S01]  /*01a0*/  FMUL R11, R9, 0.5 ;  /* 0x3f000000090b7820 */ /* 0x000fe20000400000 */
[----:B------:R-:W-:-:S04]  /*01b0*/  IMAD.WIDE R8, R13, 0x4, R2 ;  /* 0x000000040d087825 */ /* 0x000fc800078e0202 */
[----:B------:R-:W-:Y:S01]  /*01c0*/  IMAD.WIDE R2, R15, 0x4, R2 ;  /* 0x000000040f027825 */ /* 0x000fe200078e0202 */
[----:B------:R-:W-:Y:S04]  /*01d0*/  STG.E desc[UR4][R4.64], R11 ;  /* 0x0000000b04007986 */ /* 0x000fe8000c101904 */
[----:B------:R-:W-:Y:S04]  /*01e0*/  STG.E desc[UR4][R6.64], R17 ;  /* 0x0000001106007986 */ /* 0x000fe8000c101904 */
[----:B------:R-:W-:Y:S04]  /*01f0*/  STG.E desc[UR4][R8.64], R11 ;  /* 0x0000000b08007986 */ /* 0x000fe8000c101904 */
[----:B------:R-:W-:Y:S01]  /*0200*/  STG.E desc[UR4][R2.64], R17 ;  /* 0x0000001102007986 */ /* 0x000fe2000c101904 */
[----:B------:R-:W-:Y:S05]  /*0210*/  EXIT ;  /* 0x000000000000794d */ /* 0x000fea0003800000 */
.L_x_43:
        /* <DEDUP_REMOVED lines=14> */
.L_x_54:


//--------------------- .text._Z10sum_level1PfiiS_ --------------------------
	.section	.text._Z10sum_level1PfiiS_,"ax",@progbits
	.align	128
        .global         _Z10sum_level1PfiiS_
        .type           _Z10sum_level1PfiiS_,@function
        .size           _Z10sum_level1PfiiS_,(.L_x_55 - _Z10sum_level1PfiiS_)
        .other          _Z10sum_level1PfiiS_,@"STO_CUDA_ENTRY STV_DEFAULT"
_Z10sum_level1PfiiS_:
.text._Z10sum_level1PfiiS_:
[----:B------:R-:W-:Y:S01]  /*0000*/  LDC R1, c[0x0][0x37c] ;  /* 0x0000df00ff017b82 */ /* 0x000fe20000000800 */
[----:B------:R-:W0:Y:S07]  /*0010*/  S2R R0, SR_TID.X ;  /* 0x0000000000007919 */ /* 0x000e2e0000002100 */
[----:B------:R-:W0:Y:S08]  /*0020*/  S2UR UR4, SR_CTAID.X ;  /* 0x00000000000479c3 */ /* 0x000e300000002500 */
[----:B------:R-:W0:Y:S08]  /*0030*/  LDC R3, c[0x0][0x360] ;  /* 0x0000d800ff037b82 */ /* 0x000e300000000800 */
[----:B------:R-:W1:Y:S01]  /*0040*/  LDC R17, c[0x0][0x388] ;  /* 0x0000e200ff117b82 */ /* 0x000e620000000800 */
[----:B0-----:R-:W-:-:S05]  /*0050*/  IMAD R0, R3, UR4, R0 ;  /* 0x0000000403007c24 */ /* 0x001fca000f8e0200 */
[----:B-1----:R-:W-:-:S13]  /*0060*/  ISETP.GE.AND P0, PT, R0, R17, PT ;  /* 0x000000110000720c */ /* 0x002fda0003f06270 */
[----:B------:R-:W-:Y:S05]  /*0070*/  @P0 EXIT ;  /* 0x000000000000094d */ /* 0x000fea0003800000 */
[----:B------:R-:W0:Y:S01]  /*0080*/  LDCU UR5, c[0x0][0x38c] ;  /* 0x00007180ff0577ac */ /* 0x000e220008000800 */
[----:B------:R-:W-:Y:S01]  /*0090*/  HFMA2 R16, -RZ, RZ, 0, 0 ;  /* 0x00000000ff107431 */ /* 0x000fe200000001ff */
[----:B------:R-:W1:Y:S01]  /*00a0*/  LDCU.64 UR8, c[0x0][0x358] ;  /* 0x00006b00ff0877ac */ /* 0x000e620008000a00 */
[----:B0-----:R-:W-:-:S09]  /*00b0*/  UISETP.GE.AND UP0, UPT, UR5, 0x1, UPT ;  /* 0x000000010500788c */ /* 0x001fd2000bf06270 */
[----:B-1----:R-:W-:Y:S05]  /*00c0*/  BRA.U !UP0, `(.L_x_44) ;  /* 0x0000000508f87547 */ /* 0x002fea000b800000 */
[----:B------:R-:W-:Y:S01]  /*00d0*/  UISETP.GE.U32.AND UP1, UPT, UR5, 0x10, UPT ;  /* 0x000000100500788c */ /* 0x000fe2000bf26070 */
[----:B------:R-:W-:Y:S01]  /*00e0*/  MOV R16, RZ ;  /* 0x000000ff00107202 */ /* 0x000fe20000000f00 */
[----:B------:R-:W-:Y:S01]  /*00f0*/  ULOP3.LUT UR6, UR5, 0xf, URZ, 0xc0, !UPT ;  /* 0x0000000f05067892 */ /* 0x000fe2000f8ec0ff */
[----:B------:R-:W-:-:S03]  /*0100*/  UMOV UR4, URZ ;  /* 0x000000ff00047c82 */ /* 0x000fc60008000000 */
[----:B------:R-:W-:-:S03]  /*0110*/  UISETP.NE.AND UP0, UPT, UR6, URZ, UPT ;  /* 0x000000ff0600728c */ /* 0x000fc6000bf05270 */
[----:B------:R-:W-:Y:S08]  /*0120*/  BRA.U !UP1, `(.L_x_45) ;  /* 0x0000000109e47547 */ /* 0x000ff0000b800000 */
[----:B------:R-:W-:Y:S01]  /*0130*/  ULOP3.LUT UR4, UR5, 0x7ffffff0, URZ, 0xc0, !UPT ;  /* 0x7ffffff005047892 */ /* 0x000fe2000f8ec0ff */
[----:B------:R-:W-:Y:S02]  /*0140*/  MOV R16, RZ ;  /* 0x000000ff00107202 */ /* 0x000fe40000000f00 */
[----:B------:R-:W-:Y:S01]  /*0150*/  MOV R18, R0 ;  /* 0x0000000000127202 */ /* 0x000fe20000000f00 */
[----:B------:R-:W-:-:S12]  /*0160*/  UIADD3 UR7, UPT, UPT, -UR4, URZ, URZ ;  /* 0x000000ff04077290 */ /* 0x000fd8000fffe1ff */
.L_x_46:
[----:B------:R-:W0:Y:S02]  /*0170*/  LDC.64 R4, c[0x0][0x380] ;  /* 0x0000e000ff047b82 */ /* 0x000e240000000a00 */
[----:B0-----:R-:W-:-:S05]  /*0180*/  IMAD.WIDE R4, R18, 0x4, R4 ;  /* 0x0000000412047825 */ /* 0x001fca00078e0204 */
[----:B------:R-:W2:Y:S01]  /*0190*/  LDG.E R25, desc[UR8][R4.64] ;  /* 0x0000000804197981 */ /* 0x000ea2000c1e1900 */
[----:B------:R-:W-:-:S05]  /*01a0*/  IMAD.WIDE R6, R17, 0x4, R4 ;  /* 0x0000000411067825 */ /* 0x000fca00078e0204 */
[----:B------:R0:W3:Y:S01]  /*01b0*/  LDG.E R23, desc[UR8][R6.64] ;  /* 0x0000000806177981 */ /* 0x0000e2000c1e1900 */
[----:B------:R-:W-:-:S05]  /*01c0*/  IMAD.WIDE R8, R17, 0x4, R6 ;  /* 0x0000000411087825 */ /* 0x000fca00078e0206 */
[----:B------:R1:W4:Y:S01]  /*01d0*/  LDG.E R22, desc[UR8][R8.64] ;  /* 0x0000000808167981 */ /* 0x000322000c1e1900 */
[----:B------:R-:W-:-:S05]  /*01e0*/  IMAD.WIDE R12, R17, 0x4, R8 ;  /* 0x00000004110c7825 */ /* 0x000fca00078e0208 */
[----:B------:R-:W5:Y:S01]  /*01f0*/  LDG.E R21, desc[UR8][R12.64] ;  /* 0x000000080c157981 */ /* 0x000f62000c1e1900 */
[----:B------:R-:W-:-:S05]  /*0200*/  IMAD.WIDE R14, R17, 0x4, R12 ;  /* 0x00000004110e7825 */ /* 0x000fca00078e020c */
[----:B------:R-:W5:Y:S01]  /*0210*/  LDG.E R20, desc[UR8][R14.64] ;  /* 0x000000080e147981 */ /* 0x000f62000c1e1900 */
[----:B------:R-:W-:-:S05]  /*0220*/  IMAD.WIDE R2, R17, 0x4, R14 ;  /* 0x0000000411027825 */ /* 0x000fca00078e020e */
[----:B------:R1:W5:Y:S01]  /*0230*/  LDG.E R19, desc[UR8][R2.64] ;  /* 0x0000000802137981 */ /* 0x000362000c1e1900 */
[----:B------:R-:W-:-:S05]  /*0240*/  IMAD.WIDE R26, R17, 0x4, R2 ;  /* 0x00000004111a7825 */ /* 0x000fca00078e0202 */
[----:B------:R1:W5:Y:S01]  /*0250*/  LDG.E R24, desc[UR8][R26.64] ;  /* 0x000000081a187981 */ /* 0x000362000c1e1900 */
[----:B------:R-:W-:-:S05]  /*0260*/  IMAD.WIDE R10, R17, 0x4, R26 ;  /* 0x00000004110a7825 */ /* 0x000fca00078e021a */
[----:B------:R1:W5:Y:S01]  /*0270*/  LDG.E R28, desc[UR8][R10.64] ;  /* 0x000000080a1c7981 */ /* 0x000362000c1e1900 */
[----:B0-----:R-:W-:-:S04]  /*0280*/  IMAD.WIDE R6, R17, 0x4, R10 ;  /* 0x0000000411067825 */ /* 0x001fc800078e020a */
[C---:B-1----:R-:W-:Y:S02]  /*0290*/  IMAD.WIDE R8, R17.reuse, 0x4, R6 ;  /* 0x0000000411087825 */ /* 0x042fe400078e0206 */
[----:B------:R-:W5:Y:S02]  /*02a0*/  LDG.E R6, desc[UR8][R6.64] ;  /* 0x0000000806067981 */ /* 0x000f64000c1e1900 */
[C---:B------:R-:W-:Y:S02]  /*02b0*/  IMAD.WIDE R2, R17.reuse, 0x4, R8 ;  /* 0x0000000411027825 */ /* 0x040fe400078e0208 */
[----:B------:R-:W5:Y:S02]  /*02c0*/  LDG.E R8, desc[UR8][R8.64] ;  /* 0x0000000808087981 */ /* 0x000f64000c1e1900 */
[C---:B------:R-:W-:Y:S02]  /*02d0*/  IMAD.WIDE R4, R17.reuse, 0x4, R2 ;  /* 0x0000000411047825 */ /* 0x040fe400078e0202 */
[----:B------:R-:W5:Y:S02]  /*02e0*/  LDG.E R29, desc[UR8][R2.64] ;  /* 0x00000008021d7981 */ /* 0x000f64000c1e1900 */
[----:B------:R-:W-:-:S02]  /*02f0*/  IMAD.WIDE R12, R17, 0x4, R4 ;  /* 0x00000004110c7825 */ /* 0x000fc400078e0204 */
[----:B------:R-:W5:Y:S02]  /*0300*/  LDG.E R4, desc[UR8][R4.64] ;  /* 0x0000000804047981 */ /* 0x000f64000c1e1900 */
[C---:B------:R-:W-:Y:S02]  /*0310*/  IMAD.WIDE R14, R17.reuse, 0x4, R12 ;  /* 0x00000004110e7825 */ /* 0x040fe400078e020c */
[----:B------:R-:W5:Y:S02]  /*0320*/  LDG.E R12, desc[UR8][R12.64] ;  /* 0x000000080c0c7981 */ /* 0x000f64000c1e1900 */
[C---:B------:R-:W-:Y:S02]  /*0330*/  IMAD.WIDE R26, R17.reuse, 0x4, R14 ;  /* 0x00000004111a7825 */ /* 0x040fe400078e020e */
[----:B------:R-:W5:Y:S02]  /*0340*/  LDG.E R14, desc[UR8][R14.64] ;  /* 0x000000080e0e7981 */ /* 0x000f64000c1e1900 */
[----:B------:R-:W-:-:S02]  /*0350*/  IMAD.WIDE R10, R17, 0x4, R26 ;  /* 0x00000004110a7825 */ /* 0x000fc400078e021a */
[----:B------:R-:W5:Y:S04]  /*0360*/  LDG.E R26, desc[UR8][R26.64] ;  /* 0x000000081a1a7981 */ /* 0x000f68000c1e1900 */
[----:B------:R-:W5:Y:S01]  /*0370*/  LDG.E R10, desc[UR8][R10.64] ;  /* 0x000000080a0a7981 */ /* 0x000f62000c1e1900 */
[----:B------:R-:W-:-:S04]  /*0380*/  UIADD3 UR7, UPT, UPT, UR7, 0x10, URZ ;  /* 0x0000001007077890 */ /* 0x000fc8000fffe0ff */
[----:B------:R-:W-:Y:S01]  /*0390*/  UISETP.NE.AND UP1, UPT, UR7, URZ, UPT ;  /* 0x000000ff0700728c */ /* 0x000fe2000bf25270 */
[----:B------:R-:W-:Y:S01]  /*03a0*/  LEA R18, R17, R18, 0x4 ;  /* 0x0000001211127211 */ /* 0x000fe200078e20ff */
[----:B--2---:R-:W-:-:S04]  /*03b0*/  FADD R16, R25, R16 ;  /* 0x0000001019107221 */ /* 0x004fc80000000000 */
[----:B---3--:R-:W-:-:S04]  /*03c0*/  FADD R23, R16, R23 ;  /* 0x0000001710177221 */ /* 0x008fc80000000000 */
[----:B----4-:R-:W-:-:S04]  /*03d0*/  FADD R22, R23, R22 ;  /* 0x0000001617167221 */ /* 0x010fc80000000000 */
[----:B-----5:R-:W-:-:S04]  /*03e0*/  FADD R21, R22, R21 ;  /* 0x0000001516157221 */ /* 0x020fc80000000000 */
[----:B------:R-:W-:-:S04]  /*03f0*/  FADD R20, R21, R20 ;  /* 0x0000001415147221 */ /* 0x000fc80000000000 */
        /* <DEDUP_REMOVED lines=10> */
[----:B------:R-:W-:Y:S01]  /*04a0*/  FADD R16, R29, R10 ;  /* 0x0000000a1d107221 */ /* 0x000fe20000000000 */
[----:B------:R-:W-:Y:S06]  /*04b0*/  BRA.U UP1, `(.L_x_46) ;  /* 0xfffffffd012c7547 */ /* 0x000fec000b83ffff */
.L_x_45:
[----:B------:R-:W-:Y:S05]  /*04c0*/  BRA.U !UP0, `(.L_x_44) ;  /* 0x0000000108f87547 */ /* 0x000fea000b800000 */
[----:B------:R-:W-:Y:S02]  /*04d0*/  UISETP.GE.U32.AND UP0, UPT, UR6, 0x8, UPT ;  /* 0x000000080600788c */ /* 0x000fe4000bf06070 */
[----:B------:R-:W-:-:S04]  /*04e0*/  ULOP3.LUT UR7, UR5, 0x7, URZ, 0xc0, !UPT ;  /* 0x0000000705077892 */ /* 0x000fc8000f8ec0ff */
[----:B------:R-:W-:-:S03]  /*04f0*/  UISETP.NE.AND UP1, UPT, UR7, URZ, UPT ;  /* 0x000000ff0700728c */ /* 0x000fc6000bf25270 */
[----:B------:R-:W-:Y:S08]  /*0500*/  BRA.U !UP0, `(.L_x_47) ;  /* 0x00000001086c7547 */ /* 0x000ff0000b800000 */
[----:B------:R-:W0:Y:S01]  /*0510*/  LDC.64 R2, c[0x0][0x380] ;  /* 0x0000e000ff027b82 */ /* 0x000e220000000a00 */
[----:B------:R-:W-:-:S04]  /*0520*/  IMAD R5, R17, UR4, R0 ;  /* 0x0000000411057c24 */ /* 0x000fc8000f8e0200 */
[----:B0-----:R-:W-:-:S04]  /*0530*/  IMAD.WIDE R2, R5, 0x4, R2 ;  /* 0x0000000405027825 */ /* 0x001fc800078e0202 */
[C---:B------:R-:W-:Y:S02]  /*0540*/  IMAD.WIDE R4, R17.reuse, 0x4, R2 ;  /* 0x0000000411047825 */ /* 0x040fe400078e0202 */
[----:B------:R-:W2:Y:S02]  /*0550*/  LDG.E R3, desc[UR8][R2.64] ;  /* 0x0000000802037981 */ /* 0x000ea4000c1e1900 */
[C---:B------:R-:W-:Y:S02]  /*0560*/  IMAD.WIDE R6, R17.reuse, 0x4, R4 ;  /* 0x0000000411067825 */ /* 0x040fe400078e0204 */
[----:B------:R-:W3:Y:S02]  /*0570*/  LDG.E R4, desc[UR8][R4.64] ;  /* 0x0000000804047981 */ /* 0x000ee4000c1e1900 */
[C---:B------:R-:W-:Y:S02]  /*0580*/  IMAD.WIDE R8, R17.reuse, 0x4, R6 ;  /* 0x0000000411087825 */ /* 0x040fe400078e0206 */
[----:B------:R-:W4:Y:S02]  /*0590*/  LDG.E R6, desc[UR8][R6.64] ;  /* 0x0000000806067981 */ /* 0x000f24000c1e1900 */
        /* <DEDUP_REMOVED lines=9> */
[----:B------:R-:W-:Y:S01]  /*0630*/  UIADD3 UR4, UPT, UPT, UR4, 0x8, URZ ;  /* 0x0000000804047890 */ /* 0x000fe2000fffe0ff */
[----:B--2---:R-:W-:-:S04]  /*0640*/  FADD R3, R16, R3 ;  /* 0x0000000310037221 */ /* 0x004fc80000000000 */
[----:B---3--:R-:W-:-:S04]  /*0650*/  FADD R3, R3, R4 ;  /* 0x0000000403037221 */ /* 0x008fc80000000000 */
[----:B----4-:R-:W-:-:S04]  /*0660*/  FADD R3, R3, R6 ;  /* 0x0000000603037221 */ /* 0x010fc80000000000 */
[----:B-----5:R-:W-:-:S04]  /*0670*/  FADD R3, R3, R8 ;  /* 0x0000000803037221 */ /* 0x020fc80000000000 */
[----:B------:R-:W-:-:S04]  /*0680*/  FADD R3, R3, R10 ;  /* 0x0000000a03037221 */ /* 0x000fc80000000000 */
[----:B------:R-:W-:-:S04]  /*0690*/  FADD R3, R3, R12 ;  /* 0x0000000c03037221 */ /* 0x000fc80000000000 */
[----:B------:R-:W-:-:S04]  /*06a0*/  FADD R3, R3, R14 ;  /* 0x0000000e03037221 */ /* 0x000fc80000000000 */
[----:B------:R-:W-:-:S07]  /*06b0*/  FADD R16, R3, R18 ;  /* 0x0000001203107221 */ /* 0x000fce0000000000 */
.L_x_47:
        /* <DEDUP_REMOVED lines=12> */
[----:B------:R-:W-:Y:S02]  /*0780*/  IMAD.WIDE R8, R17, 0x4, R6 ;  /* 0x0000000411087825 */ /* 0x000fe400078e0206 */
[----:B------:R-:W4:Y:S04]  /*0790*/  LDG.E R7, desc[UR8][R6.64] ;  /* 0x0000000806077981 */ /* 0x000f28000c1e1900 */
[----:B------:R-:W5:Y:S01]  /*07a0*/  LDG.E R9, desc[UR8][R8.64] ;  /* 0x0000000808097981 */ /* 0x000f62000c1e1900 */
[----:B------:R-:W-:Y:S01]  /*07b0*/  UIADD3 UR4, UPT, UPT, UR4, 0x4, URZ ;  /* 0x0000000404047890 */ /* 0x000fe2000fffe0ff */
[----:B--2---:R-:W-:-:S04]  /*07c0*/  FADD R16, R16, R3 ;  /* 0x0000000310107221 */ /* 0x004fc80000000000 */
[----:B---3--:R-:W-:-:S04]  /*07d0*/  FADD R16, R16, R5 ;  /* 0x0000000510107221 */ /* 0x008fc80000000000 */
[----:B----4-:R-:W-:-:S04]  /*07e0*/  FADD R16, R16, R7 ;  /* 0x0000000710107221 */ /* 0x010fc80000000000 */
[----:B-----5:R-:W-:-:S07]  /*07f0*/  FADD R16, R16, R9 ;  /* 0x0000000910107221 */ /* 0x020fce0000000000 */
.L_x_48:
[----:B------:R-:W-:Y:S05]  /*0800*/  BRA.U !UP1, `(.L_x_44) ;  /* 0x0000000109287547 */ /* 0x000fea000b800000 */
[----:B------:R-:W0:Y:S01]  /*0810*/  LDC.64 R4, c[0x0][0x380] ;  /* 0x0000e000ff047b82 */ /* 0x000e220000000a00 */
[----:B------:R-:W-:Y:S01]  /*0820*/  IMAD R6, R17, UR4, R0 ;  /* 0x0000000411067c24 */ /* 0x000fe2000f8e0200 */
[----:B------:R-:W-:-:S12]  /*0830*/  UIADD3 UR5, UPT, UPT, -UR5, URZ, URZ ;  /* 0x000000ff05057290 */ /* 0x000fd8000fffe1ff */
.L_x_49:
[----:B0-----:R-:W-:-:S06]  /*0840*/  IMAD.WIDE R2, R6, 0x4, R4 ;  /* 0x0000000406027825 */ /* 0x001fcc00078e0204 */
[----:B------:R-:W2:Y:S01]  /*0850*/  LDG.E R3, desc[UR8][R2.64] ;  /* 0x0000000802037981 */ /* 0x000ea2000c1e1900 */
[----:B------:R-:W-:Y:S01]  /*0860*/  UIADD3 UR5, UPT, UPT, UR5, 0x1, URZ ;  /* 0x0000000105057890 */ /* 0x000fe2000fffe0ff */
[----:B------:R-:W-:-:S03]  /*0870*/  IADD3 R6, PT, PT, R6, R17, RZ ;  /* 0x0000001106067210 */ /* 0x000fc60007ffe0ff */
[----:B------:R-:W-:Y:S01]  /*0880*/  UISETP.NE.AND UP0, UPT, UR5, URZ, UPT ;  /* 0x000000ff0500728c */ /* 0x000fe2000bf05270 */
[----:B--2---:R-:W-:-:S08]  /*0890*/  FADD R16, R3, R16 ;  /* 0x0000001003107221 */ /* 0x004fd00000000000 */
[----:B------:R-:W-:Y:S05]  /*08a0*/  BRA.U UP0, `(.L_x_49) ;  /* 0xfffffffd00e47547 */ /* 0x000fea000b83ffff */
.L_x_44:
[----:B------:R-:W0:Y:S02]  /*08b0*/  LDC.64 R2, c[0x0][0x390] ;  /* 0x0000e400ff027b82 */ /* 0x000e240000000a00 */
[----:B0-----:R-:W-:-:S05]  /*08c0*/  IMAD.WIDE R2, R0, 0x4, R2 ;  /* 0x0000000400027825 */ /* 0x001fca00078e0202 */
[----:B------:R-:W-:Y:S01]  /*08d0*/  STG.E desc[UR8][R2.64], R16 ;  /* 0x0000001002007986 */ /* 0x000fe2000c101908 */
[----:B------:R-:W-:Y:S05]  /*08e0*/  EXIT ;  /* 0x000000000000794d */ /* 0x000fea0003800000 */
.L_x_50:
        /* <DEDUP_REMOVED lines=9> */
.L_x_55:


//--------------------- .nv.shared._Z6getMinILj128EEvPfPiiS0_S1_ --------------------------
	.section	.nv.shared._Z6getMinILj128EEvPfPiiS0_S1_,"aw",@nobits
	.sectionflags	@""
	.align	4
.nv.shared._Z6getMinILj128EEvPfPiiS0_S1_:
	.zero		2048


//--------------------- .nv.shared.reserved.0     --------------------------
	.section	.nv.shared.reserved.0,"aw",@nobits
	.weak		__nv_reservedSMEM_offset_0_alias
	.size		__nv_reservedSMEM_offset_0_alias, 0, 64
	.other		__nv_reservedSMEM_offset_0_alias,@"STO_CUDA_RESERVED_SHARED STV_DEFAULT"
__nv_reservedSMEM_offset_0_alias:
	.zero		0
	.zero		64


//--------------------- .nv.shared._Z7getMin1ILj128EEvPfPiiS0_iiS0_S1_ --------------------------
	.section	.nv.shared._Z7getMin1ILj128EEvPfPiiS0_iiS0_S1_,"aw",@nobits
	.sectionflags	@""
	.align	4
.nv.shared._Z7getMin1ILj128EEvPfPiiS0_iiS0_S1_:
	.zero		2048


//--------------------- .nv.shared._Z10sum_level0ILj128EEvPfiiS0_ --------------------------
	.section	.nv.shared._Z10sum_level0ILj128EEvPfiiS0_,"aw",@nobits
	.sectionflags	@""
	.align	4
.nv.shared._Z10sum_level0ILj128EEvPfiiS0_:
	.zero		1536


//--------------------- .nv.constant0._Z6getMinILj128EEvPfPiiS0_S1_ --------------------------
	.section	.nv.constant0._Z6getMinILj128EEvPfPiiS0_S1_,"a",@progbits
	.sectionflags	@""
	.align	4
.nv.constant0._Z6getMinILj128EEvPfPiiS0_S1_:
	.zero		936


//--------------------- .nv.constant0._Z7getMin1ILj128EEvPfPiiS0_iiS0_S1_ --------------------------
	.section	.nv.constant0._Z7getMin1ILj128EEvPfPiiS0_iiS0_S1_,"a",@progbits
	.sectionflags	@""
	.align	4
.nv.constant0._Z7getMin1ILj128EEvPfPiiS0_iiS0_S1_:
	.zero		952


//--------------------- .nv.constant0._Z10sum_level0ILj128EEvPfiiS0_ --------------------------
	.section	.nv.constant0._Z10sum_level0ILj128EEvPfiiS0_,"a",@progbits
	.sectionflags	@""
	.align	4
.nv.constant0._Z10sum_level0ILj128EEvPfiiS0_:
	.zero		920


//--------------------- .nv.constant0._Z6updatePfifii --------------------------
	.section	.nv.constant0._Z6updatePfifii,"a",@progbits
	.sectionflags	@""
	.align	4
.nv.constant0._Z6updatePfifii:
	.zero		920


//--------------------- .nv.constant0._Z10sum_level1PfiiS_ --------------------------
	.section	.nv.constant0._Z10sum_level1PfiiS_,"a",@progbits
	.sectionflags	@""
	.align	4
.nv.constant0._Z10sum_level1PfiiS_:
	.zero		920


//--------------------- SYMBOLS --------------------------

	.type		.nv.reservedSmem.offset0,@object
	.size		.nv.reservedSmem.offset0,0x4
	.type		.nv.reservedSmem.cap,@object
	.size		.nv.reservedSmem.cap,0x4
